	.target	sm_90a

	.elftype	@"ET_EXEC"


//--------------------- .note.nv.tkinfo           --------------------------
	.section	.note.nv.tkinfo,"",@"SHT_NOTE"
	.sectionflags	@"SHF_NOTE_NV_TKINFO"
	.tkinfo
        /*0018*/ 	.word	0x00000002
        /*0030*/ 	.string	""
        /*0030*/ 	.string	"ptxas"
        /*0030*/ 	.string	"Cuda compilation tools, release 13.0, V13.0.88"
        /*0030*/ 	.string	"Build cuda_13.0.r13.0/compiler.36424714_0"
        /*0030*/ 	.string	"-arch sm_90a -m 64 "



//--------------------- .note.nv.cuinfo           --------------------------
	.section	.note.nv.cuinfo,"",@"SHT_NOTE"
	.sectionflags	@"SHF_NOTE_NV_CUINFO"
        /*0018*/ 	.short	0x0002
        /*001a*/ 	.short	0x005a
        /*001c*/ 	.short	0x0082
	.zero		2


//--------------------- .nv.info                  --------------------------
	.section	.nv.info,"",@"SHT_CUDA_INFO"
	.align	4


	//----- nvinfo : EIATTR_REGCOUNT
	.align		4
        /*0000*/ 	.byte	0x04, 0x2f
        /*0002*/ 	.short	(.L_12 - .L_11)
	.align		4
.L_11:
        /*0004*/ 	.word	index@(_ZN7cutlass13device_kernelINS_4conv6kernel13ConvUniversalINS1_16ConvProblemShapeILNS1_8OperatorE1ELi3EEENS1_10collective14CollectiveConvINS1_46MainloopSm90TmaGmmaWarpSpecializedImplicitGemmILS5_1ELi28ELi3EN4cute5tupleIJNSA_1CILi2EEENSC_ILi1EEESE_EEENS1_36KernelImplicitTmaWarpSpecializedSm90ELi1EEENSB_IJNSC_ILi64EEESI_NSB_IJNSC_ILi32EEEEEEEEENS_10bfloat16_tESM_NSA_8TiledMMAINSA_8MMA_AtomIJNSA_4SM904GMMA27MMA_64x64x16_F32BF16BF16_SSILNSQ_5MajorE0ELSS_1ELNSQ_7ScaleInE1ELST_1EEEEEENSA_6LayoutINSB_IJSE_SE_SE_EEENSB_IJNSC_ILi0EEESY_SY_EEEEENSB_IJNSA_10UnderscoreES11_S11_EEEEENS7_6detail26Sm90ImplicitGemmTileTraitsINSA_20SM90_TMA_LOAD_IM2COLENSA_14ComposedLayoutINSA_7SwizzleILi2ELi4ELi3EEENSA_18smem_ptr_flag_bitsILi16EEENSW_INSB_IJNSB_IJNSC_ILi8EEES1C_EEENSB_IJSJ_SE_EEENSB_IJSE_NSC_ILi28EEEEEEEEENSB_IJNSB_IJSJ_NSC_ILi256EEEEEENSB_IJSE_SY_EEENSB_IJSY_NSC_ILi2048EEEEEEEEEEEEEvEENS15_INSA_23SM90_TMA_LOAD_MULTICASTENS17_INS18_ILi3ELi4ELi3EEES1B_NSW_INSB_IJNSB_IJSI_SE_EEENSB_IJS1C_NSC_ILi4EEEEEES1G_EEENSB_IJS1K_NSB_IJSI_NSC_ILi512EEEEEES1M_EEEEEEEvEEEENS_8epilogue10collective6detail29Sm90TmaWarpSpecializedAdapterINS25_15DefaultEpilogueISM_NSB_IJNSB_IJllllEEESE_SY_EEES2A_NS24_6thread17LinearCombinationISM_Li1EffLNS2B_9ScaleType4KindE0ELNS_15FloatRoundStyleE2ESM_EENS_4gemm15EpilogueDefaultEEEEEvvEEEEvNT_6ParamsE)
        /*0008*/ 	.word	0x0000003a


	//----- nvinfo : EIATTR_FRAME_SIZE
	.align		4
.L_12:
        /*000c*/ 	.byte	0x04, 0x11
        /*000e*/ 	.short	(.L_14 - .L_13)
	.align		4
.L_13:
        /*0010*/ 	.word	index@(_ZN7cutlass13device_kernelINS_4conv6kernel13ConvUniversalINS1_16ConvProblemShapeILNS1_8OperatorE1ELi3EEENS1_10collective14CollectiveConvINS1_46MainloopSm90TmaGmmaWarpSpecializedImplicitGemmILS5_1ELi28ELi3EN4cute5tupleIJNSA_1CILi2EEENSC_ILi1EEESE_EEENS1_36KernelImplicitTmaWarpSpecializedSm90ELi1EEENSB_IJNSC_ILi64EEESI_NSB_IJNSC_ILi32EEEEEEEEENS_10bfloat16_tESM_NSA_8TiledMMAINSA_8MMA_AtomIJNSA_4SM904GMMA27MMA_64x64x16_F32BF16BF16_SSILNSQ_5MajorE0ELSS_1ELNSQ_7ScaleInE1ELST_1EEEEEENSA_6LayoutINSB_IJSE_SE_SE_EEENSB_IJNSC_ILi0EEESY_SY_EEEEENSB_IJNSA_10UnderscoreES11_S11_EEEEENS7_6detail26Sm90ImplicitGemmTileTraitsINSA_20SM90_TMA_LOAD_IM2COLENSA_14ComposedLayoutINSA_7SwizzleILi2ELi4ELi3EEENSA_18smem_ptr_flag_bitsILi16EEENSW_INSB_IJNSB_IJNSC_ILi8EEES1C_EEENSB_IJSJ_SE_EEENSB_IJSE_NSC_ILi28EEEEEEEEENSB_IJNSB_IJSJ_NSC_ILi256EEEEEENSB_IJSE_SY_EEENSB_IJSY_NSC_ILi2048EEEEEEEEEEEEEvEENS15_INSA_23SM90_TMA_LOAD_MULTICASTENS17_INS18_ILi3ELi4ELi3EEES1B_NSW_INSB_IJNSB_IJSI_SE_EEENSB_IJS1C_NSC_ILi4EEEEEES1G_EEENSB_IJS1K_NSB_IJSI_NSC_ILi512EEEEEES1M_EEEEEEEvEEEENS_8epilogue10collective6detail29Sm90TmaWarpSpecializedAdapterINS25_15DefaultEpilogueISM_NSB_IJNSB_IJllllEEESE_SY_EEES2A_NS24_6thread17LinearCombinationISM_Li1EffLNS2B_9ScaleType4KindE0ELNS_15FloatRoundStyleE2ESM_EENS_4gemm15EpilogueDefaultEEEEEvvEEEEvNT_6ParamsE)
        /*0014*/ 	.word	0x00000000


	//----- nvinfo : EIATTR_MIN_STACK_SIZE
	.align		4
.L_14:
        /*0018*/ 	.byte	0x04, 0x12
        /*001a*/ 	.short	(.L_16 - .L_15)
	.align		4
.L_15:
        /*001c*/ 	.word	index@(_ZN7cutlass13device_kernelINS_4conv6kernel13ConvUniversalINS1_16ConvProblemShapeILNS1_8OperatorE1ELi3EEENS1_10collective14CollectiveConvINS1_46MainloopSm90TmaGmmaWarpSpecializedImplicitGemmILS5_1ELi28ELi3EN4cute5tupleIJNSA_1CILi2EEENSC_ILi1EEESE_EEENS1_36KernelImplicitTmaWarpSpecializedSm90ELi1EEENSB_IJNSC_ILi64EEESI_NSB_IJNSC_ILi32EEEEEEEEENS_10bfloat16_tESM_NSA_8TiledMMAINSA_8MMA_AtomIJNSA_4SM904GMMA27MMA_64x64x16_F32BF16BF16_SSILNSQ_5MajorE0ELSS_1ELNSQ_7ScaleInE1ELST_1EEEEEENSA_6LayoutINSB_IJSE_SE_SE_EEENSB_IJNSC_ILi0EEESY_SY_EEEEENSB_IJNSA_10UnderscoreES11_S11_EEEEENS7_6detail26Sm90ImplicitGemmTileTraitsINSA_20SM90_TMA_LOAD_IM2COLENSA_14ComposedLayoutINSA_7SwizzleILi2ELi4ELi3EEENSA_18smem_ptr_flag_bitsILi16EEENSW_INSB_IJNSB_IJNSC_ILi8EEES1C_EEENSB_IJSJ_SE_EEENSB_IJSE_NSC_ILi28EEEEEEEEENSB_IJNSB_IJSJ_NSC_ILi256EEEEEENSB_IJSE_SY_EEENSB_IJSY_NSC_ILi2048EEEEEEEEEEEEEvEENS15_INSA_23SM90_TMA_LOAD_MULTICASTENS17_INS18_ILi3ELi4ELi3EEES1B_NSW_INSB_IJNSB_IJSI_SE_EEENSB_IJS1C_NSC_ILi4EEEEEES1G_EEENSB_IJS1K_NSB_IJSI_NSC_ILi512EEEEEES1M_EEEEEEEvEEEENS_8epilogue10collective6detail29Sm90TmaWarpSpecializedAdapterINS25_15DefaultEpilogueISM_NSB_IJNSB_IJllllEEESE_SY_EEES2A_NS24_6thread17LinearCombinationISM_Li1EffLNS2B_9ScaleType4KindE0ELNS_15FloatRoundStyleE2ESM_EENS_4gemm15EpilogueDefaultEEEEEvvEEEEvNT_6ParamsE)
        /*0020*/ 	.word	0x00000000
.L_16:


//--------------------- .nv.compat                --------------------------
	.section	.nv.compat,"",@"SHT_CUDA_COMPAT_INFO"
	.align	4
        /*0000*/ 	.byte	0x02, 0x09, 0x01, 0x00, 0x02, 0x02, 0x04, 0x00, 0x02, 0x05, 0x05, 0x00, 0x03, 0x07, 0x01, 0x01
        /*0010*/ 	.byte	0x02, 0x03, 0x01, 0x00, 0x02, 0x06, 0x01, 0x00, 0x04, 0x0b, 0x08, 0x00, 0x00, 0x00, 0x00, 0x00
        /*0020*/ 	.byte	0x00, 0x00, 0x00, 0x00


//--------------------- .nv.info._ZN7cutlass13device_kernelINS_4conv6kernel13ConvUniversalINS1_16ConvProblemShapeILNS1_8OperatorE1ELi3EEENS1_10collective14CollectiveConvINS1_46MainloopSm90TmaGmmaWarpSpecializedImplicitGemmILS5_1ELi28ELi3EN4cute5tupleIJNSA_1CILi2EEENSC_ILi1EEESE_EEENS1_36KernelImplicitTmaWarpSpecializedSm90ELi1EEENSB_IJNSC_ILi64EEESI_NSB_IJNSC_ILi32EEEEEEEEENS_10bfloat16_tESM_NSA_8TiledMMAINSA_8MMA_AtomIJNSA_4SM904GMMA27MMA_64x64x16_F32BF16BF16_SSILNSQ_5MajorE0ELSS_1ELNSQ_7ScaleInE1ELST_1EEEEEENSA_6LayoutINSB_IJSE_SE_SE_EEENSB_IJNSC_ILi0EEESY_SY_EEEEENSB_IJNSA_10UnderscoreES11_S11_EEEEENS7_6detail26Sm90ImplicitGemmTileTraitsINSA_20SM90_TMA_LOAD_IM2COLENSA_14ComposedLayoutINSA_7SwizzleILi2ELi4ELi3EEENSA_18smem_ptr_flag_bitsILi16EEENSW_INSB_IJNSB_IJNSC_ILi8EEES1C_EEENSB_IJSJ_SE_EEENSB_IJSE_NSC_ILi28EEEEEEEEENSB_IJNSB_IJSJ_NSC_ILi256EEEEEENSB_IJSE_SY_EEENSB_IJSY_NSC_ILi2048EEEEEEEEEEEEEvEENS15_INSA_23SM90_TMA_LOAD_MULTICASTENS17_INS18_ILi3ELi4ELi3EEES1B_NSW_INSB_IJNSB_IJSI_SE_EEENSB_IJS1C_NSC_ILi4EEEEEES1G_EEENSB_IJS1K_NSB_IJSI_NSC_ILi512EEEEEES1M_EEEEEEEvEEEENS_8epilogue10collective6detail29Sm90TmaWarpSpecializedAdapterINS25_15DefaultEpilogueISM_NSB_IJNSB_IJllllEEESE_SY_EEES2A_NS24_6thread17LinearCombinationISM_Li1EffLNS2B_9ScaleType4KindE0ELNS_15FloatRoundStyleE2ESM_EENS_4gemm15EpilogueDefaultEEEEEvvEEEEvNT_6ParamsE --------------------------
	.section	.nv.info._ZN7cutlass13device_kernelINS_4conv6kernel13ConvUniversalINS1_16ConvProblemShapeILNS1_8OperatorE1ELi3EEENS1_10collective14CollectiveConvINS1_46MainloopSm90TmaGmmaWarpSpecializedImplicitGemmILS5_1ELi28ELi3EN4cute5tupleIJNSA_1CILi2EEENSC_ILi1EEESE_EEENS1_36KernelImplicitTmaWarpSpecializedSm90ELi1EEENSB_IJNSC_ILi64EEESI_NSB_IJNSC_ILi32EEEEEEEEENS_10bfloat16_tESM_NSA_8TiledMMAINSA_8MMA_AtomIJNSA_4SM904GMMA27MMA_64x64x16_F32BF16BF16_SSILNSQ_5MajorE0ELSS_1ELNSQ_7ScaleInE1ELST_1EEEEEENSA_6LayoutINSB_IJSE_SE_SE_EEENSB_IJNSC_ILi0EEESY_SY_EEEEENSB_IJNSA_10UnderscoreES11_S11_EEEEENS7_6detail26Sm90ImplicitGemmTileTraitsINSA_20SM90_TMA_LOAD_IM2COLENSA_14ComposedLayoutINSA_7SwizzleILi2ELi4ELi3EEENSA_18smem_ptr_flag_bitsILi16EEENSW_INSB_IJNSB_IJNSC_ILi8EEES1C_EEENSB_IJSJ_SE_EEENSB_IJSE_NSC_ILi28EEEEEEEEENSB_IJNSB_IJSJ_NSC_ILi256EEEEEENSB_IJSE_SY_EEENSB_IJSY_NSC_ILi2048EEEEEEEEEEEEEvEENS15_INSA_23SM90_TMA_LOAD_MULTICASTENS17_INS18_ILi3ELi4ELi3EEES1B_NSW_INSB_IJNSB_IJSI_SE_EEENSB_IJS1C_NSC_ILi4EEEEEES1G_EEENSB_IJS1K_NSB_IJSI_NSC_ILi512EEEEEES1M_EEEEEEEvEEEENS_8epilogue10collective6detail29Sm90TmaWarpSpecializedAdapterINS25_15DefaultEpilogueISM_NSB_IJNSB_IJllllEEESE_SY_EEES2A_NS24_6thread17LinearCombinationISM_Li1EffLNS2B_9ScaleType4KindE0ELNS_15FloatRoundStyleE2ESM_EENS_4gemm15EpilogueDefaultEEEEEvvEEEEvNT_6ParamsE,"",@"SHT_CUDA_INFO"
	.sectionflags	@""
	.align	4


	//----- nvinfo : EIATTR_CUDA_API_VERSION
	.align		4
        /*0000*/ 	.byte	0x04, 0x37
        /*0002*/ 	.short	(.L_18 - .L_17)
.L_17:
        /*0004*/ 	.word	0x00000082


	//----- nvinfo : EIATTR_KPARAM_INFO
	.align		4
.L_18:
        /*0008*/ 	.byte	0x04, 0x17
        /*000a*/ 	.short	(.L_20 - .L_19)
.L_19:
        /*000c*/ 	.word	0x00000000
        /*0010*/ 	.short	0x0000
        /*0012*/ 	.short	0x0070
        /*0014*/ 	.byte	0x00, 0xf0, 0x01, 0x10


	//----- nvinfo : EIATTR_SPARSE_MMA_MASK
	.align		4
.L_20:
        /*0018*/ 	.byte	0x03, 0x50
        /*001a*/ 	.short	0x0000


	//----- nvinfo : EIATTR_MAXREG_COUNT
	.align		4
        /*001c*/ 	.byte	0x03, 0x1b
        /*001e*/ 	.short	0x00ff


	//----- nvinfo : EIATTR_NUM_BARRIERS
	.align		4
        /*0020*/ 	.byte	0x02, 0x4c
        /*0022*/ 	.byte	0x01
	.zero		1


	//----- nvinfo : EIATTR_MERCURY_ISA_VERSION
	.align		4
        /*0024*/ 	.byte	0x03, 0x5f
        /*0026*/ 	.short	0x0101


	//----- nvinfo : EIATTR_COOP_GROUP_MASK_REGIDS
	.align		4
        /*0028*/ 	.byte	0x04, 0x29
        /*002a*/ 	.short	(.L_22 - .L_21)


	//   ....[0]....
.L_21:
        /*002c*/ 	.word	0xffffffff


	//   ....[1]....
        /*0030*/ 	.word	0xffffffff


	//   ....[2]....
        /*0034*/ 	.word	0xffffffff


	//   ....[3]....
        /*0038*/ 	.word	0xffffffff


	//----- nvinfo : EIATTR_COOP_GROUP_INSTR_OFFSETS
	.align		4
.L_22:
        /*003c*/ 	.byte	0x04, 0x28
        /*003e*/ 	.short	(.L_24 - .L_23)


	//   ....[0]....
.L_23:
        /*0040*/ 	.word	0x00000070


	//   ....[1]....
        /*0044*/ 	.word	0x00000080


	//   ....[2]....
        /*0048*/ 	.word	0x00000140


	//   ....[3]....
        /*004c*/ 	.word	0x000009d0


	//----- nvinfo : EIATTR_MBARRIER_INSTR_OFFSETS
	.align		4
.L_24:
        /*0050*/ 	.byte	0x04, 0x39
        /*0052*/ 	.short	(.L_26 - .L_25)


	//   ....[0]....
.L_25:
        /*0054*/ 	.word	0x00000310
        /*0058*/ 	.word	0x000000ff
        /*005c*/ 	.word	0x00038000
        /*0060*/ 	.short	0x0100
        /*0062*/ 	.byte	0x08
	.zero		1


	//   ....[1]....
        /*0064*/ 	.word	0x00000320
        /*0068*/ 	.word	0x000000ff
        /*006c*/ 	.word	0x000380e0
        /*0070*/ 	.short	0x0100
        /*0072*/ 	.byte	0x08
	.zero		1


	//   ....[2]....
        /*0074*/ 	.word	0x00000330
        /*0078*/ 	.word	0x000000ff
        /*007c*/ 	.word	0x00038008
        /*0080*/ 	.short	0x0100
        /*0082*/ 	.byte	0x08
	.zero		1


	//   ....[3]....
        /*0084*/ 	.word	0x00000340
        /*0088*/ 	.word	0x000000ff
        /*008c*/ 	.word	0x000380e8
        /*0090*/ 	.short	0x0100
        /*0092*/ 	.byte	0x08
	.zero		1


	//   ....[4]....
        /*0094*/ 	.word	0x00000350
        /*0098*/ 	.word	0x000000ff
        /*009c*/ 	.word	0x00038010
        /*00a0*/ 	.short	0x0100
        /*00a2*/ 	.byte	0x08
	.zero		1


	//   ....[5]....
        /*00a4*/ 	.word	0x00000360
        /*00a8*/ 	.word	0x000000ff
        /*00ac*/ 	.word	0x000380f0
        /*00b0*/ 	.short	0x0100
        /*00b2*/ 	.byte	0x08
	.zero		1


	//   ....[6]....
        /*00b4*/ 	.word	0x00000370
        /*00b8*/ 	.word	0x000000ff
        /*00bc*/ 	.word	0x00038018
        /*00c0*/ 	.short	0x0100
        /*00c2*/ 	.byte	0x08
	.zero		1


	//   ....[7]....
        /*00c4*/ 	.word	0x00000380
        /*00c8*/ 	.word	0x000000ff
        /*00cc*/ 	.word	0x000380f8
        /*00d0*/ 	.short	0x0100
        /*00d2*/ 	.byte	0x08
	.zero		1


	//   ....[8]....
        /*00d4*/ 	.word	0x00000390
        /*00d8*/ 	.word	0x000000ff
        /*00dc*/ 	.word	0x00038020
        /*00e0*/ 	.short	0x0100
        /*00e2*/ 	.byte	0x08
	.zero		1


	//   ....[9]....
        /*00e4*/ 	.word	0x000003a0
        /*00e8*/ 	.word	0x000000ff
        /*00ec*/ 	.word	0x00038100
        /*00f0*/ 	.short	0x0100
        /*00f2*/ 	.byte	0x08
	.zero		1


	//   ....[10]....
        /*00f4*/ 	.word	0x000003b0
        /*00f8*/ 	.word	0x000000ff
        /*00fc*/ 	.word	0x00038028
        /*0100*/ 	.short	0x0100
        /*0102*/ 	.byte	0x08
	.zero		1


	//   ....[11]....
        /*0104*/ 	.word	0x000003c0
        /*0108*/ 	.word	0x000000ff
        /*010c*/ 	.word	0x00038108
        /*0110*/ 	.short	0x0100
        /*0112*/ 	.byte	0x08
	.zero		1


	//   ....[12]....
        /*0114*/ 	.word	0x000003d0
        /*0118*/ 	.word	0x000000ff
        /*011c*/ 	.word	0x00038030
        /*0120*/ 	.short	0x0100
        /*0122*/ 	.byte	0x08
	.zero		1


	//   ....[13]....
        /*0124*/ 	.word	0x000003e0
        /*0128*/ 	.word	0x000000ff
        /*012c*/ 	.word	0x00038110
        /*0130*/ 	.short	0x0100
        /*0132*/ 	.byte	0x08
	.zero		1


	//   ....[14]....
        /*0134*/ 	.word	0x000003f0
        /*0138*/ 	.word	0x000000ff
        /*013c*/ 	.word	0x00038038
        /*0140*/ 	.short	0x0100
        /*0142*/ 	.byte	0x08
	.zero		1


	//   ....[15]....
        /*0144*/ 	.word	0x00000400
        /*0148*/ 	.word	0x000000ff
        /*014c*/ 	.word	0x00038118
        /*0150*/ 	.short	0x0100
        /*0152*/ 	.byte	0x08
	.zero		1


	//   ....[16]....
        /*0154*/ 	.word	0x00000410
        /*0158*/ 	.word	0x000000ff
        /*015c*/ 	.word	0x00038040
        /*0160*/ 	.short	0x0100
        /*0162*/ 	.byte	0x08
	.zero		1


	//   ....[17]....
        /*0164*/ 	.word	0x00000420
        /*0168*/ 	.word	0x000000ff
        /*016c*/ 	.word	0x00038120
        /*0170*/ 	.short	0x0100
        /*0172*/ 	.byte	0x08
	.zero		1


	//   ....[18]....
        /*0174*/ 	.word	0x00000430
        /*0178*/ 	.word	0x000000ff
        /*017c*/ 	.word	0x00038048
        /*0180*/ 	.short	0x0100
        /*0182*/ 	.byte	0x08
	.zero		1


	//   ....[19]....
        /*0184*/ 	.word	0x00000440
        /*0188*/ 	.word	0x000000ff
        /*018c*/ 	.word	0x00038128
        /*0190*/ 	.short	0x0100
        /*0192*/ 	.byte	0x08
	.zero		1


	//   ....[20]....
        /*0194*/ 	.word	0x00000450
        /*0198*/ 	.word	0x000000ff
        /*019c*/ 	.word	0x00038050
        /*01a0*/ 	.short	0x0100
        /*01a2*/ 	.byte	0x08
	.zero		1


	//   ....[21]....
        /*01a4*/ 	.word	0x00000460
        /*01a8*/ 	.word	0x000000ff
        /*01ac*/ 	.word	0x00038130
        /*01b0*/ 	.short	0x0100
        /*01b2*/ 	.byte	0x08
	.zero		1


	//   ....[22]....
        /*01b4*/ 	.word	0x00000470
        /*01b8*/ 	.word	0x000000ff
        /*01bc*/ 	.word	0x00038058
        /*01c0*/ 	.short	0x0100
        /*01c2*/ 	.byte	0x08
	.zero		1


	//   ....[23]....
        /*01c4*/ 	.word	0x00000480
        /*01c8*/ 	.word	0x000000ff
        /*01cc*/ 	.word	0x00038138
        /*01d0*/ 	.short	0x0100
        /*01d2*/ 	.byte	0x08
	.zero		1


	//   ....[24]....
        /*01d4*/ 	.word	0x00000490
        /*01d8*/ 	.word	0x000000ff
        /*01dc*/ 	.word	0x00038060
        /*01e0*/ 	.short	0x0100
        /*01e2*/ 	.byte	0x08
	.zero		1


	//   ....[25]....
        /*01e4*/ 	.word	0x000004a0
        /*01e8*/ 	.word	0x000000ff
        /*01ec*/ 	.word	0x00038140
        /*01f0*/ 	.short	0x0100
        /*01f2*/ 	.byte	0x08
	.zero		1


	//   ....[26]....
        /*01f4*/ 	.word	0x000004b0
        /*01f8*/ 	.word	0x000000ff
        /*01fc*/ 	.word	0x00038068
        /*0200*/ 	.short	0x0100
        /*0202*/ 	.byte	0x08
	.zero		1


	//   ....[27]....
        /*0204*/ 	.word	0x000004c0
        /*0208*/ 	.word	0x000000ff
        /*020c*/ 	.word	0x00038148
        /*0210*/ 	.short	0x0100
        /*0212*/ 	.byte	0x08
	.zero		1


	//   ....[28]....
        /*0214*/ 	.word	0x000004d0
        /*0218*/ 	.word	0x000000ff
        /*021c*/ 	.word	0x00038070
        /*0220*/ 	.short	0x0100
        /*0222*/ 	.byte	0x08
	.zero		1


	//   ....[29]....
        /*0224*/ 	.word	0x000004e0
        /*0228*/ 	.word	0x000000ff
        /*022c*/ 	.word	0x00038150
        /*0230*/ 	.short	0x0100
        /*0232*/ 	.byte	0x08
	.zero		1


	//   ....[30]....
        /*0234*/ 	.word	0x000004f0
        /*0238*/ 	.word	0x000000ff
        /*023c*/ 	.word	0x00038078
        /*0240*/ 	.short	0x0100
        /*0242*/ 	.byte	0x08
	.zero		1


	//   ....[31]....
        /*0244*/ 	.word	0x00000500
        /*0248*/ 	.word	0x000000ff
        /*024c*/ 	.word	0x00038158
        /*0250*/ 	.short	0x0100
        /*0252*/ 	.byte	0x08
	.zero		1


	//   ....[32]....
        /*0254*/ 	.word	0x00000510
        /*0258*/ 	.word	0x000000ff
        /*025c*/ 	.word	0x00038080
        /*0260*/ 	.short	0x0100
        /*0262*/ 	.byte	0x08
	.zero		1


	//   ....[33]....
        /*0264*/ 	.word	0x00000520
        /*0268*/ 	.word	0x000000ff
        /*026c*/ 	.word	0x00038160
        /*0270*/ 	.short	0x0100
        /*0272*/ 	.byte	0x08
	.zero		1


	//   ....[34]....
        /*0274*/ 	.word	0x00000530
        /*0278*/ 	.word	0x000000ff
        /*027c*/ 	.word	0x00038088
        /*0280*/ 	.short	0x0100
        /*0282*/ 	.byte	0x08
	.zero		1


	//   ....[35]....
        /*0284*/ 	.word	0x00000540
        /*0288*/ 	.word	0x000000ff
        /*028c*/ 	.word	0x00038168
        /*0290*/ 	.short	0x0100
        /*0292*/ 	.byte	0x08
	.zero		1


	//   ....[36]....
        /*0294*/ 	.word	0x00000550
        /*0298*/ 	.word	0x000000ff
        /*029c*/ 	.word	0x00038090
        /*02a0*/ 	.short	0x0100
        /*02a2*/ 	.byte	0x08
	.zero		1


	//   ....[37]....
        /*02a4*/ 	.word	0x00000560
        /*02a8*/ 	.word	0x000000ff
        /*02ac*/ 	.word	0x00038170
        /*02b0*/ 	.short	0x0100
        /*02b2*/ 	.byte	0x08
	.zero		1


	//   ....[38]....
        /*02b4*/ 	.word	0x00000570
        /*02b8*/ 	.word	0x000000ff
        /*02bc*/ 	.word	0x00038098
        /*02c0*/ 	.short	0x0100
        /*02c2*/ 	.byte	0x08
	.zero		1


	//   ....[39]....
        /*02c4*/ 	.word	0x00000580
        /*02c8*/ 	.word	0x000000ff
        /*02cc*/ 	.word	0x00038178
        /*02d0*/ 	.short	0x0100
        /*02d2*/ 	.byte	0x08
	.zero		1


	//   ....[40]....
        /*02d4*/ 	.word	0x00000590
        /*02d8*/ 	.word	0x000000ff
        /*02dc*/ 	.word	0x000380a0
        /*02e0*/ 	.short	0x0100
        /*02e2*/ 	.byte	0x08
	.zero		1


	//   ....[41]....
        /*02e4*/ 	.word	0x000005a0
        /*02e8*/ 	.word	0x000000ff
        /*02ec*/ 	.word	0x00038180
        /*02f0*/ 	.short	0x0100
        /*02f2*/ 	.byte	0x08
	.zero		1


	//   ....[42]....
        /*02f4*/ 	.word	0x000005b0
        /*02f8*/ 	.word	0x000000ff
        /*02fc*/ 	.word	0x000380a8
        /*0300*/ 	.short	0x0100
        /*0302*/ 	.byte	0x08
	.zero		1


	//   ....[43]....
        /*0304*/ 	.word	0x000005c0
        /*0308*/ 	.word	0x000000ff
        /*030c*/ 	.word	0x00038188
        /*0310*/ 	.short	0x0100
        /*0312*/ 	.byte	0x08
	.zero		1


	//   ....[44]....
        /*0314*/ 	.word	0x000005d0
        /*0318*/ 	.word	0x000000ff
        /*031c*/ 	.word	0x000380b0
        /*0320*/ 	.short	0x0100
        /*0322*/ 	.byte	0x08
	.zero		1


	//   ....[45]....
        /*0324*/ 	.word	0x000005e0
        /*0328*/ 	.word	0x000000ff
        /*032c*/ 	.word	0x00038190
        /*0330*/ 	.short	0x0100
        /*0332*/ 	.byte	0x08
	.zero		1


	//   ....[46]....
        /*0334*/ 	.word	0x000005f0
        /*0338*/ 	.word	0x000000ff
        /*033c*/ 	.word	0x000380b8
        /*0340*/ 	.short	0x0100
        /*0342*/ 	.byte	0x08
	.zero		1


	//   ....[47]....
        /*0344*/ 	.word	0x00000600
        /*0348*/ 	.word	0x000000ff
        /*034c*/ 	.word	0x00038198
        /*0350*/ 	.short	0x0100
        /*0352*/ 	.byte	0x08
	.zero		1


	//   ....[48]....
        /*0354*/ 	.word	0x00000610
        /*0358*/ 	.word	0x000000ff
        /*035c*/ 	.word	0x000380c0
        /*0360*/ 	.short	0x0100
        /*0362*/ 	.byte	0x08
	.zero		1


	//   ....[49]....
        /*0364*/ 	.word	0x00000620
        /*0368*/ 	.word	0x000000ff
        /*036c*/ 	.word	0x000381a0
        /*0370*/ 	.short	0x0100
        /*0372*/ 	.byte	0x08
	.zero		1


	//   ....[50]....
        /*0374*/ 	.word	0x00000630
        /*0378*/ 	.word	0x000000ff
        /*037c*/ 	.word	0x000380c8
        /*0380*/ 	.short	0x0100
        /*0382*/ 	.byte	0x08
	.zero		1


	//   ....[51]....
        /*0384*/ 	.word	0x00000640
        /*0388*/ 	.word	0x000000ff
        /*038c*/ 	.word	0x000381a8
        /*0390*/ 	.short	0x0100
        /*0392*/ 	.byte	0x08
	.zero		1


	//   ....[52]....
        /*0394*/ 	.word	0x00000650
        /*0398*/ 	.word	0x000000ff
        /*039c*/ 	.word	0x000380d0
        /*03a0*/ 	.short	0x0100
        /*03a2*/ 	.byte	0x08
	.zero		1


	//   ....[53]....
        /*03a4*/ 	.word	0x00000660
        /*03a8*/ 	.word	0x000000ff
        /*03ac*/ 	.word	0x000381b0
        /*03b0*/ 	.short	0x0100
        /*03b2*/ 	.byte	0x08
	.zero		1


	//   ....[54]....
        /*03b4*/ 	.word	0x00000670
        /*03b8*/ 	.word	0x000000ff
        /*03bc*/ 	.word	0x000380d8
        /*03c0*/ 	.short	0x0100
        /*03c2*/ 	.byte	0x08
	.zero		1


	//   ....[55]....
        /*03c4*/ 	.word	0x00000680
        /*03c8*/ 	.word	0x000000ff
        /*03cc*/ 	.word	0x000381b8
        /*03d0*/ 	.short	0x0100
        /*03d2*/ 	.byte	0x08
	.zero		1


	//   ....[56]....
        /*03d4*/ 	.word	0x00000f40
        /*03d8*/ 	.word	0x00000008
        /*03dc*/ 	.word	0x00038000
        /*03e0*/ 	.short	0x010a
        /*03e2*/ 	.byte	0x3f
	.zero		1


	//   ....[57]....
        /*03e4*/ 	.word	0x00001220
        /*03e8*/ 	.word	0x0000000b
        /*03ec*/ 	.word	0x00038000
        /*03f0*/ 	.short	0x010a
        /*03f2*/ 	.byte	0x3f
	.zero		1


	//   ....[58]....
        /*03f4*/ 	.word	0x00001380
        /*03f8*/ 	.word	0x0000000a
        /*03fc*/ 	.word	0x00000000
        /*0400*/ 	.short	0x0101
        /*0402*/ 	.byte	0x3f
	.zero		1


	//   ....[59]....
        /*0404*/ 	.word	0x000015c0
        /*0408*/ 	.word	0x00000008
        /*040c*/ 	.word	0x00000000
        /*0410*/ 	.short	0x0101
        /*0412*/ 	.byte	0x3f
	.zero		1


	//   ....[60]....
        /*0414*/ 	.word	0x00003da0
        /*0418*/ 	.word	0x00000009
        /*041c*/ 	.word	0x000380e0
        /*0420*/ 	.short	0x010a
        /*0422*/ 	.byte	0x3f
	.zero		1


	//   ....[61]....
        /*0424*/ 	.word	0x000045c0
        /*0428*/ 	.word	0x00000002
        /*042c*/ 	.word	0x00000000
        /*0430*/ 	.short	0x010a
        /*0432*/ 	.byte	0x3f
	.zero		1


	//   ....[62]....
        /*0434*/ 	.word	0x00004670
        /*0438*/ 	.word	0x00000002
        /*043c*/ 	.word	0x00000000
        /*0440*/ 	.short	0x010a
        /*0442*/ 	.byte	0x3f
	.zero		1


	//   ....[63]....
        /*0444*/ 	.word	0x00004720
        /*0448*/ 	.word	0x00000002
        /*044c*/ 	.word	0x00000000
        /*0450*/ 	.short	0x010a
        /*0452*/ 	.byte	0x3f
	.zero		1


	//   ....[64]....
        /*0454*/ 	.word	0x000047d0
        /*0458*/ 	.word	0x00000002
        /*045c*/ 	.word	0x00000000
        /*0460*/ 	.short	0x010a
        /*0462*/ 	.byte	0x3f
	.zero		1


	//   ....[65]....
        /*0464*/ 	.word	0x00004880
        /*0468*/ 	.word	0x00000002
        /*046c*/ 	.word	0x00000000
        /*0470*/ 	.short	0x010a
        /*0472*/ 	.byte	0x3f
	.zero		1


	//   ....[66]....
        /*0474*/ 	.word	0x00004930
        /*0478*/ 	.word	0x00000002
        /*047c*/ 	.word	0x00000000
        /*0480*/ 	.short	0x010a
        /*0482*/ 	.byte	0x3f
	.zero		1


	//   ....[67]....
        /*0484*/ 	.word	0x000049e0
        /*0488*/ 	.word	0x00000002
        /*048c*/ 	.word	0x00000000
        /*0490*/ 	.short	0x010a
        /*0492*/ 	.byte	0x3f
	.zero		1


	//   ....[68]....
        /*0494*/ 	.word	0x00004a90
        /*0498*/ 	.word	0x00000002
        /*049c*/ 	.word	0x00000000
        /*04a0*/ 	.short	0x010a
        /*04a2*/ 	.byte	0x3f
	.zero		1


	//   ....[69]....
        /*04a4*/ 	.word	0x00004b40
        /*04a8*/ 	.word	0x00000002
        /*04ac*/ 	.word	0x00000000
        /*04b0*/ 	.short	0x010a
        /*04b2*/ 	.byte	0x3f
	.zero		1


	//   ....[70]....
        /*04b4*/ 	.word	0x00004bf0
        /*04b8*/ 	.word	0x00000002
        /*04bc*/ 	.word	0x00000000
        /*04c0*/ 	.short	0x010a
        /*04c2*/ 	.byte	0x3f
	.zero		1


	//   ....[71]....
        /*04c4*/ 	.word	0x00004ca0
        /*04c8*/ 	.word	0x00000002
        /*04cc*/ 	.word	0x00000000
        /*04d0*/ 	.short	0x010a
        /*04d2*/ 	.byte	0x3f
	.zero		1


	//   ....[72]....
        /*04d4*/ 	.word	0x00004d50
        /*04d8*/ 	.word	0x00000002
        /*04dc*/ 	.word	0x00000000
        /*04e0*/ 	.short	0x010a
        /*04e2*/ 	.byte	0x3f
	.zero		1


	//   ....[73]....
        /*04e4*/ 	.word	0x00004e00
        /*04e8*/ 	.word	0x00000002
        /*04ec*/ 	.word	0x00000000
        /*04f0*/ 	.short	0x010a
        /*04f2*/ 	.byte	0x3f
	.zero		1


	//   ....[74]....
        /*04f4*/ 	.word	0x00004eb0
        /*04f8*/ 	.word	0x00000002
        /*04fc*/ 	.word	0x00000000
        /*0500*/ 	.short	0x010a
        /*0502*/ 	.byte	0x3f
	.zero		1


	//   ....[75]....
        /*0504*/ 	.word	0x00004f60
        /*0508*/ 	.word	0x00000002
        /*050c*/ 	.word	0x00000000
        /*0510*/ 	.short	0x010a
        /*0512*/ 	.byte	0x3f
	.zero		1


	//   ....[76]....
        /*0514*/ 	.word	0x00005010
        /*0518*/ 	.word	0x00000002
        /*051c*/ 	.word	0x00000000
        /*0520*/ 	.short	0x010a
        /*0522*/ 	.byte	0x3f
	.zero		1


	//   ....[77]....
        /*0524*/ 	.word	0x000050c0
        /*0528*/ 	.word	0x00000002
        /*052c*/ 	.word	0x00000000
        /*0530*/ 	.short	0x010a
        /*0532*/ 	.byte	0x3f
	.zero		1


	//   ....[78]....
        /*0534*/ 	.word	0x00005170
        /*0538*/ 	.word	0x00000002
        /*053c*/ 	.word	0x00000000
        /*0540*/ 	.short	0x010a
        /*0542*/ 	.byte	0x3f
	.zero		1


	//   ....[79]....
        /*0544*/ 	.word	0x00005220
        /*0548*/ 	.word	0x00000002
        /*054c*/ 	.word	0x00000000
        /*0550*/ 	.short	0x010a
        /*0552*/ 	.byte	0x3f
	.zero		1


	//   ....[80]....
        /*0554*/ 	.word	0x000052d0
        /*0558*/ 	.word	0x00000002
        /*055c*/ 	.word	0x00000000
        /*0560*/ 	.short	0x010a
        /*0562*/ 	.byte	0x3f
	.zero		1


	//   ....[81]....
        /*0564*/ 	.word	0x00005380
        /*0568*/ 	.word	0x00000002
        /*056c*/ 	.word	0x00000000
        /*0570*/ 	.short	0x010a
        /*0572*/ 	.byte	0x3f
	.zero		1


	//   ....[82]....
        /*0574*/ 	.word	0x00005430
        /*0578*/ 	.word	0x00000002
        /*057c*/ 	.word	0x00000000
        /*0580*/ 	.short	0x010a
        /*0582*/ 	.byte	0x3f
	.zero		1


	//   ....[83]....
        /*0584*/ 	.word	0x000054e0
        /*0588*/ 	.word	0x00000002
        /*058c*/ 	.word	0x00000000
        /*0590*/ 	.short	0x010a
        /*0592*/ 	.byte	0x3f
	.zero		1


	//   ....[84]....
        /*0594*/ 	.word	0x00005590
        /*0598*/ 	.word	0x00000002
        /*059c*/ 	.word	0x00000000
        /*05a0*/ 	.short	0x010a
        /*05a2*/ 	.byte	0x3f
	.zero		1


	//   ....[85]....
        /*05a4*/ 	.word	0x00005640
        /*05a8*/ 	.word	0x00000002
        /*05ac*/ 	.word	0x00000000
        /*05b0*/ 	.short	0x010a
        /*05b2*/ 	.byte	0x3f
	.zero		1


	//   ....[86]....
        /*05b4*/ 	.word	0x000056f0
        /*05b8*/ 	.word	0x00000002
        /*05bc*/ 	.word	0x00000000
        /*05c0*/ 	.short	0x010a
        /*05c2*/ 	.byte	0x3f
	.zero		1


	//   ....[87]....
        /*05c4*/ 	.word	0x000057a0
        /*05c8*/ 	.word	0x00000002
        /*05cc*/ 	.word	0x00000000
        /*05d0*/ 	.short	0x010a
        /*05d2*/ 	.byte	0x3f
	.zero		1


	//   ....[88]....
        /*05d4*/ 	.word	0x00005850
        /*05d8*/ 	.word	0x00000003
        /*05dc*/ 	.word	0x00000000
        /*05e0*/ 	.short	0x010a
        /*05e2*/ 	.byte	0x3f
	.zero		1


	//----- nvinfo : EIATTR_NUM_MBARRIERS
	.align		4
.L_26:
        /*05e4*/ 	.byte	0x03, 0x38
        /*05e6*/ 	.short	0x0038


	//----- nvinfo : EIATTR_EXIT_INSTR_OFFSETS
	.align		4
        /*05e8*/ 	.byte	0x04, 0x1c
        /*05ea*/ 	.short	(.L_28 - .L_27)


	//   ....[0]....
.L_27:
        /*05ec*/ 	.word	0x00000d70


	//   ....[1]....
        /*05f0*/ 	.word	0x00001720


	//   ....[2]....
        /*05f4*/ 	.word	0x00003100


	//   ....[3]....
        /*05f8*/ 	.word	0x00003130


	//   ....[4]....
        /*05fc*/ 	.word	0x00003b80


	//   ....[5]....
        /*0600*/ 	.word	0x00003bb0


	//   ....[6]....
        /*0604*/ 	.word	0x00003bd0


	//   ....[7]....
        /*0608*/ 	.word	0x000044b0


	//   ....[8]....
        /*060c*/ 	.word	0x00005880


	//----- nvinfo : EIATTR_MAX_THREADS
	.align		4
.L_28:
        /*0610*/ 	.byte	0x04, 0x05
        /*0612*/ 	.short	(.L_30 - .L_29)
.L_29:
        /*0614*/ 	.word	0x00000100
        /*0618*/ 	.word	0x00000001
        /*061c*/ 	.word	0x00000001


	//----- nvinfo : EIATTR_CRS_STACK_SIZE
	.align		4
.L_30:
        /*0620*/ 	.byte	0x04, 0x1e
        /*0622*/ 	.short	(.L_32 - .L_31)
.L_31:
        /*0624*/ 	.word	0x00000000


	//----- nvinfo : EIATTR_CBANK_PARAM_SIZE
	.align		4
.L_32:
        /*0628*/ 	.byte	0x03, 0x19
        /*062a*/ 	.short	0x0470


	//----- nvinfo : EIATTR_PARAM_CBANK
	.align		4
        /*062c*/ 	.byte	0x04, 0x0a
        /*062e*/ 	.short	(.L_34 - .L_33)
	.align		4
.L_33:
        /*0630*/ 	.word	index@(.nv.constant0._ZN7cutlass13device_kernelINS_4conv6kernel13ConvUniversalINS1_16ConvProblemShapeILNS1_8OperatorE1ELi3EEENS1_10collective14CollectiveConvINS1_46MainloopSm90TmaGmmaWarpSpecializedImplicitGemmILS5_1ELi28ELi3EN4cute5tupleIJNSA_1CILi2EEENSC_ILi1EEESE_EEENS1_36KernelImplicitTmaWarpSpecializedSm90ELi1EEENSB_IJNSC_ILi64EEESI_NSB_IJNSC_ILi32EEEEEEEEENS_10bfloat16_tESM_NSA_8TiledMMAINSA_8MMA_AtomIJNSA_4SM904GMMA27MMA_64x64x16_F32BF16BF16_SSILNSQ_5MajorE0ELSS_1ELNSQ_7ScaleInE1ELST_1EEEEEENSA_6LayoutINSB_IJSE_SE_SE_EEENSB_IJNSC_ILi0EEESY_SY_EEEEENSB_IJNSA_10UnderscoreES11_S11_EEEEENS7_6detail26Sm90ImplicitGemmTileTraitsINSA_20SM90_TMA_LOAD_IM2COLENSA_14ComposedLayoutINSA_7SwizzleILi2ELi4ELi3EEENSA_18smem_ptr_flag_bitsILi16EEENSW_INSB_IJNSB_IJNSC_ILi8EEES1C_EEENSB_IJSJ_SE_EEENSB_IJSE_NSC_ILi28EEEEEEEEENSB_IJNSB_IJSJ_NSC_ILi256EEEEEENSB_IJSE_SY_EEENSB_IJSY_NSC_ILi2048EEEEEEEEEEEEEvEENS15_INSA_23SM90_TMA_LOAD_MULTICASTENS17_INS18_ILi3ELi4ELi3EEES1B_NSW_INSB_IJNSB_IJSI_SE_EEENSB_IJS1C_NSC_ILi4EEEEEES1G_EEENSB_IJS1K_NSB_IJSI_NSC_ILi512EEEEEES1M_EEEEEEEvEEEENS_8epilogue10collective6detail29Sm90TmaWarpSpecializedAdapterINS25_15DefaultEpilogueISM_NSB_IJNSB_IJllllEEESE_SY_EEES2A_NS24_6thread17LinearCombinationISM_Li1EffLNS2B_9ScaleType4KindE0ELNS_15FloatRoundStyleE2ESM_EENS_4gemm15EpilogueDefaultEEEEEvvEEEEvNT_6ParamsE)
        /*0634*/ 	.short	0x0210
        /*0636*/ 	.short	0x0470


	//----- nvinfo : EIATTR_SW_WAR
	.align		4
.L_34:
        /*0638*/ 	.byte	0x04, 0x36
        /*063a*/ 	.short	(.L_36 - .L_35)
.L_35:
        /*063c*/ 	.word	0x00000008
.L_36:


//--------------------- .nv.callgraph             --------------------------
	.section	.nv.callgraph,"",@"SHT_CUDA_CALLGRAPH"
	.align	4
	.sectionentsize	8
	.align		4
        /*0000*/ 	.word	0x00000000
	.align		4
        /*0004*/ 	.word	0xffffffff
	.align		4
        /*0008*/ 	.word	0x00000000
	.align		4
        /*000c*/ 	.word	0xfffffffe
	.align		4
        /*0010*/ 	.word	0x00000000
	.align		4
        /*0014*/ 	.word	0xfffffffd
	.align		4
        /*0018*/ 	.word	0x00000000
	.align		4
        /*001c*/ 	.word	0xfffffffc


//--------------------- .nv.constant4             --------------------------
	.section	.nv.constant4,"a",@progbits
	.align	8
	.align		8
.nv.constant4:
        /*0000*/ 	.dword	_ZN39_INTERNAL_33333ff3_4_k_cu_1271d3e6_26674cuda3std3__45__cpo5beginE
	.align		8
        /*0008*/ 	.dword	_ZN39_INTERNAL_33333ff3_4_k_cu_1271d3e6_26674cuda3std3__45__cpo3endE
	.align		8
        /*0010*/ 	.dword	_ZN39_INTERNAL_33333ff3_4_k_cu_1271d3e6_26674cuda3std3__45__cpo6cbeginE
	.align		8
        /*0018*/ 	.dword	_ZN39_INTERNAL_33333ff3_4_k_cu_1271d3e6_26674cuda3std3__45__cpo4cendE
	.align		8
        /*0020*/ 	.dword	_ZN39_INTERNAL_33333ff3_4_k_cu_1271d3e6_26674cuda3std3__441_GLOBAL__N__33333ff3_4_k_cu_1271d3e6_26676ignoreE
	.align		8
        /*0028*/ 	.dword	_ZN39_INTERNAL_33333ff3_4_k_cu_1271d3e6_26674cuda3std3__419piecewise_constructE
	.align		8
        /*0030*/ 	.dword	_ZN39_INTERNAL_33333ff3_4_k_cu_1271d3e6_26674cuda3std3__48in_placeE
	.align		8
        /*0038*/ 	.dword	_ZN39_INTERNAL_33333ff3_4_k_cu_1271d3e6_26674cuda3std6ranges3__45__cpo4swapE
	.align		8
        /*0040*/ 	.dword	_ZN39_INTERNAL_33333ff3_4_k_cu_1271d3e6_26674cuda3std6ranges3__45__cpo9iter_moveE
	.align		8
        /*0048*/ 	.dword	_ZN39_INTERNAL_33333ff3_4_k_cu_1271d3e6_26674cute7productE
	.align		8
        /*0050*/ 	.dword	_ZN39_INTERNAL_33333ff3_4_k_cu_1271d3e6_26674cute1_E


//--------------------- .text._ZN7cutlass13device_kernelINS_4conv6kernel13ConvUniversalINS1_16ConvProblemShapeILNS1_8OperatorE1ELi3EEENS1_10collective14CollectiveConvINS1_46MainloopSm90TmaGmmaWarpSpecializedImplicitGemmILS5_1ELi28ELi3EN4cute5tupleIJNSA_1CILi2EEENSC_ILi1EEESE_EEENS1_36KernelImplicitTmaWarpSpecializedSm90ELi1EEENSB_IJNSC_ILi64EEESI_NSB_IJNSC_ILi32EEEEEEEEENS_10bfloat16_tESM_NSA_8TiledMMAINSA_8MMA_AtomIJNSA_4SM904GMMA27MMA_64x64x16_F32BF16BF16_SSILNSQ_5MajorE0ELSS_1ELNSQ_7ScaleInE1ELST_1EEEEEENSA_6LayoutINSB_IJSE_SE_SE_EEENSB_IJNSC_ILi0EEESY_SY_EEEEENSB_IJNSA_10UnderscoreES11_S11_EEEEENS7_6detail26Sm90ImplicitGemmTileTraitsINSA_20SM90_TMA_LOAD_IM2COLENSA_14ComposedLayoutINSA_7SwizzleILi2ELi4ELi3EEENSA_18smem_ptr_flag_bitsILi16EEENSW_INSB_IJNSB_IJNSC_ILi8EEES1C_EEENSB_IJSJ_SE_EEENSB_IJSE_NSC_ILi28EEEEEEEEENSB_IJNSB_IJSJ_NSC_ILi256EEEEEENSB_IJSE_SY_EEENSB_IJSY_NSC_ILi2048EEEEEEEEEEEEEvEENS15_INSA_23SM90_TMA_LOAD_MULTICASTENS17_INS18_ILi3ELi4ELi3EEES1B_NSW_INSB_IJNSB_IJSI_SE_EEENSB_IJS1C_NSC_ILi4EEEEEES1G_EEENSB_IJS1K_NSB_IJSI_NSC_ILi512EEEEEES1M_EEEEEEEvEEEENS_8epilogue10collective6detail29Sm90TmaWarpSpecializedAdapterINS25_15DefaultEpilogueISM_NSB_IJNSB_IJllllEEESE_SY_EEES2A_NS24_6thread17LinearCombinationISM_Li1EffLNS2B_9ScaleType4KindE0ELNS_15FloatRoundStyleE2ESM_EENS_4gemm15EpilogueDefaultEEEEEvvEEEEvNT_6ParamsE --------------------------
	.section	.text._ZN7cutlass13device_kernelINS_4conv6kernel13ConvUniversalINS1_16ConvProblemShapeILNS1_8OperatorE1ELi3EEENS1_10collective14CollectiveConvINS1_46MainloopSm90TmaGmmaWarpSpecializedImplicitGemmILS5_1ELi28ELi3EN4cute5tupleIJNSA_1CILi2EEENSC_ILi1EEESE_EEENS1_36KernelImplicitTmaWarpSpecializedSm90ELi1EEENSB_IJNSC_ILi64EEESI_NSB_IJNSC_ILi32EEEEEEEEENS_10bfloat16_tESM_NSA_8TiledMMAINSA_8MMA_AtomIJNSA_4SM904GMMA27MMA_64x64x16_F32BF16BF16_SSILNSQ_5MajorE0ELSS_1ELNSQ_7ScaleInE1ELST_1EEEEEENSA_6LayoutINSB_IJSE_SE_SE_EEENSB_IJNSC_ILi0EEESY_SY_EEEEENSB_IJNSA_10UnderscoreES11_S11_EEEEENS7_6detail26Sm90ImplicitGemmTileTraitsINSA_20SM90_TMA_LOAD_IM2COLENSA_14ComposedLayoutINSA_7SwizzleILi2ELi4ELi3EEENSA_18smem_ptr_flag_bitsILi16EEENSW_INSB_IJNSB_IJNSC_ILi8EEES1C_EEENSB_IJSJ_SE_EEENSB_IJSE_NSC_ILi28EEEEEEEEENSB_IJNSB_IJSJ_NSC_ILi256EEEEEENSB_IJSE_SY_EEENSB_IJSY_NSC_ILi2048EEEEEEEEEEEEEvEENS15_INSA_23SM90_TMA_LOAD_MULTICASTENS17_INS18_ILi3ELi4ELi3EEES1B_NSW_INSB_IJNSB_IJSI_SE_EEENSB_IJS1C_NSC_ILi4EEEEEES1G_EEENSB_IJS1K_NSB_IJSI_NSC_ILi512EEEEEES1M_EEEEEEEvEEEENS_8epilogue10collective6detail29Sm90TmaWarpSpecializedAdapterINS25_15DefaultEpilogueISM_NSB_IJNSB_IJllllEEESE_SY_EEES2A_NS24_6thread17LinearCombinationISM_Li1EffLNS2B_9ScaleType4KindE0ELNS_15FloatRoundStyleE2ESM_EENS_4gemm15EpilogueDefaultEEEEEvvEEEEvNT_6ParamsE,"ax",@progbits
	.align	128
.text._ZN7cutlass13device_kernelINS_4conv6kernel13ConvUniversalINS1_16ConvProblemShapeILNS1_8OperatorE1ELi3EEENS1_10collective14CollectiveConvINS1_46MainloopSm90TmaGmmaWarpSpecializedImplicitGemmILS5_1ELi28ELi3EN4cute5tupleIJNSA_1CILi2EEENSC_ILi1EEESE_EEENS1_36KernelImplicitTmaWarpSpecializedSm90ELi1EEENSB_IJNSC_ILi64EEESI_NSB_IJNSC_ILi32EEEEEEEEENS_10bfloat16_tESM_NSA_8TiledMMAINSA_8MMA_AtomIJNSA_4SM904GMMA27MMA_64x64x16_F32BF16BF16_SSILNSQ_5MajorE0ELSS_1ELNSQ_7ScaleInE1ELST_1EEEEEENSA_6LayoutINSB_IJSE_SE_SE_EEENSB_IJNSC_ILi0EEESY_SY_EEEEENSB_IJNSA_10UnderscoreES11_S11_EEEEENS7_6detail26Sm90ImplicitGemmTileTraitsINSA_20SM90_TMA_LOAD_IM2COLENSA_14ComposedLayoutINSA_7SwizzleILi2ELi4ELi3EEENSA_18smem_ptr_flag_bitsILi16EEENSW_INSB_IJNSB_IJNSC_ILi8EEES1C_EEENSB_IJSJ_SE_EEENSB_IJSE_NSC_ILi28EEEEEEEEENSB_IJNSB_IJSJ_NSC_ILi256EEEEEENSB_IJSE_SY_EEENSB_IJSY_NSC_ILi2048EEEEEEEEEEEEEvEENS15_INSA_23SM90_TMA_LOAD_MULTICASTENS17_INS18_ILi3ELi4ELi3EEES1B_NSW_INSB_IJNSB_IJSI_SE_EEENSB_IJS1C_NSC_ILi4EEEEEES1G_EEENSB_IJS1K_NSB_IJSI_NSC_ILi512EEEEEES1M_EEEEEEEvEEEENS_8epilogue10collective6detail29Sm90TmaWarpSpecializedAdapterINS25_15DefaultEpilogueISM_NSB_IJNSB_IJllllEEESE_SY_EEES2A_NS24_6thread17LinearCombinationISM_Li1EffLNS2B_9ScaleType4KindE0ELNS_15FloatRoundStyleE2ESM_EENS_4gemm15EpilogueDefaultEEEEEvvEEEEvNT_6ParamsE:
        .type           _ZN7cutlass13device_kernelINS_4conv6kernel13ConvUniversalINS1_16ConvProblemShapeILNS1_8OperatorE1ELi3EEENS1_10collective14CollectiveConvINS1_46MainloopSm90TmaGmmaWarpSpecializedImplicitGemmILS5_1ELi28ELi3EN4cute5tupleIJNSA_1CILi2EEENSC_ILi1EEESE_EEENS1_36KernelImplicitTmaWarpSpecializedSm90ELi1EEENSB_IJNSC_ILi64EEESI_NSB_IJNSC_ILi32EEEEEEEEENS_10bfloat16_tESM_NSA_8TiledMMAINSA_8MMA_AtomIJNSA_4SM904GMMA27MMA_64x64x16_F32BF16BF16_SSILNSQ_5MajorE0ELSS_1ELNSQ_7ScaleInE1ELST_1EEEEEENSA_6LayoutINSB_IJSE_SE_SE_EEENSB_IJNSC_ILi0EEESY_SY_EEEEENSB_IJNSA_10UnderscoreES11_S11_EEEEENS7_6detail26Sm90ImplicitGemmTileTraitsINSA_20SM90_TMA_LOAD_IM2COLENSA_14ComposedLayoutINSA_7SwizzleILi2ELi4ELi3EEENSA_18smem_ptr_flag_bitsILi16EEENSW_INSB_IJNSB_IJNSC_ILi8EEES1C_EEENSB_IJSJ_SE_EEENSB_IJSE_NSC_ILi28EEEEEEEEENSB_IJNSB_IJSJ_NSC_ILi256EEEEEENSB_IJSE_SY_EEENSB_IJSY_NSC_ILi2048EEEEEEEEEEEEEvEENS15_INSA_23SM90_TMA_LOAD_MULTICASTENS17_INS18_ILi3ELi4ELi3EEES1B_NSW_INSB_IJNSB_IJSI_SE_EEENSB_IJS1C_NSC_ILi4EEEEEES1G_EEENSB_IJS1K_NSB_IJSI_NSC_ILi512EEEEEES1M_EEEEEEEvEEEENS_8epilogue10collective6detail29Sm90TmaWarpSpecializedAdapterINS25_15DefaultEpilogueISM_NSB_IJNSB_IJllllEEESE_SY_EEES2A_NS24_6thread17LinearCombinationISM_Li1EffLNS2B_9ScaleType4KindE0ELNS_15FloatRoundStyleE2ESM_EENS_4gemm15EpilogueDefaultEEEEEvvEEEEvNT_6ParamsE,@function
        .size           _ZN7cutlass13device_kernelINS_4conv6kernel13ConvUniversalINS1_16ConvProblemShapeILNS1_8OperatorE1ELi3EEENS1_10collective14CollectiveConvINS1_46MainloopSm90TmaGmmaWarpSpecializedImplicitGemmILS5_1ELi28ELi3EN4cute5tupleIJNSA_1CILi2EEENSC_ILi1EEESE_EEENS1_36KernelImplicitTmaWarpSpecializedSm90ELi1EEENSB_IJNSC_ILi64EEESI_NSB_IJNSC_ILi32EEEEEEEEENS_10bfloat16_tESM_NSA_8TiledMMAINSA_8MMA_AtomIJNSA_4SM904GMMA27MMA_64x64x16_F32BF16BF16_SSILNSQ_5MajorE0ELSS_1ELNSQ_7ScaleInE1ELST_1EEEEEENSA_6LayoutINSB_IJSE_SE_SE_EEENSB_IJNSC_ILi0EEESY_SY_EEEEENSB_IJNSA_10UnderscoreES11_S11_EEEEENS7_6detail26Sm90ImplicitGemmTileTraitsINSA_20SM90_TMA_LOAD_IM2COLENSA_14ComposedLayoutINSA_7SwizzleILi2ELi4ELi3EEENSA_18smem_ptr_flag_bitsILi16EEENSW_INSB_IJNSB_IJNSC_ILi8EEES1C_EEENSB_IJSJ_SE_EEENSB_IJSE_NSC_ILi28EEEEEEEEENSB_IJNSB_IJSJ_NSC_ILi256EEEEEENSB_IJSE_SY_EEENSB_IJSY_NSC_ILi2048EEEEEEEEEEEEEvEENS15_INSA_23SM90_TMA_LOAD_MULTICASTENS17_INS18_ILi3ELi4ELi3EEES1B_NSW_INSB_IJNSB_IJSI_SE_EEENSB_IJS1C_NSC_ILi4EEEEEES1G_EEENSB_IJS1K_NSB_IJSI_NSC_ILi512EEEEEES1M_EEEEEEEvEEEENS_8epilogue10collective6detail29Sm90TmaWarpSpecializedAdapterINS25_15DefaultEpilogueISM_NSB_IJNSB_IJllllEEESE_SY_EEES2A_NS24_6thread17LinearCombinationISM_Li1EffLNS2B_9ScaleType4KindE0ELNS_15FloatRoundStyleE2ESM_EENS_4gemm15EpilogueDefaultEEEEEvvEEEEvNT_6ParamsE,(.L_x_124 - _ZN7cutlass13device_kernelINS_4conv6kernel13ConvUniversalINS1_16ConvProblemShapeILNS1_8OperatorE1ELi3EEENS1_10collective14CollectiveConvINS1_46MainloopSm90TmaGmmaWarpSpecializedImplicitGemmILS5_1ELi28ELi3EN4cute5tupleIJNSA_1CILi2EEENSC_ILi1EEESE_EEENS1_36KernelImplicitTmaWarpSpecializedSm90ELi1EEENSB_IJNSC_ILi64EEESI_NSB_IJNSC_ILi32EEEEEEEEENS_10bfloat16_tESM_NSA_8TiledMMAINSA_8MMA_AtomIJNSA_4SM904GMMA27MMA_64x64x16_F32BF16BF16_SSILNSQ_5MajorE0ELSS_1ELNSQ_7ScaleInE1ELST_1EEEEEENSA_6LayoutINSB_IJSE_SE_SE_EEENSB_IJNSC_ILi0EEESY_SY_EEEEENSB_IJNSA_10UnderscoreES11_S11_EEEEENS7_6detail26Sm90ImplicitGemmTileTraitsINSA_20SM90_TMA_LOAD_IM2COLENSA_14ComposedLayoutINSA_7SwizzleILi2ELi4ELi3EEENSA_18smem_ptr_flag_bitsILi16EEENSW_INSB_IJNSB_IJNSC_ILi8EEES1C_EEENSB_IJSJ_SE_EEENSB_IJSE_NSC_ILi28EEEEEEEEENSB_IJNSB_IJSJ_NSC_ILi256EEEEEENSB_IJSE_SY_EEENSB_IJSY_NSC_ILi2048EEEEEEEEEEEEEvEENS15_INSA_23SM90_TMA_LOAD_MULTICASTENS17_INS18_ILi3ELi4ELi3EEES1B_NSW_INSB_IJNSB_IJSI_SE_EEENSB_IJS1C_NSC_ILi4EEEEEES1G_EEENSB_IJS1K_NSB_IJSI_NSC_ILi512EEEEEES1M_EEEEEEEvEEEENS_8epilogue10collective6detail29Sm90TmaWarpSpecializedAdapterINS25_15DefaultEpilogueISM_NSB_IJNSB_IJllllEEESE_SY_EEES2A_NS24_6thread17LinearCombinationISM_Li1EffLNS2B_9ScaleType4KindE0ELNS_15FloatRoundStyleE2ESM_EENS_4gemm15EpilogueDefaultEEEEEvvEEEEvNT_6ParamsE)
        .other          _ZN7cutlass13device_kernelINS_4conv6kernel13ConvUniversalINS1_16ConvProblemShapeILNS1_8OperatorE1ELi3EEENS1_10collective14CollectiveConvINS1_46MainloopSm90TmaGmmaWarpSpecializedImplicitGemmILS5_1ELi28ELi3EN4cute5tupleIJNSA_1CILi2EEENSC_ILi1EEESE_EEENS1_36KernelImplicitTmaWarpSpecializedSm90ELi1EEENSB_IJNSC_ILi64EEESI_NSB_IJNSC_ILi32EEEEEEEEENS_10bfloat16_tESM_NSA_8TiledMMAINSA_8MMA_AtomIJNSA_4SM904GMMA27MMA_64x64x16_F32BF16BF16_SSILNSQ_5MajorE0ELSS_1ELNSQ_7ScaleInE1ELST_1EEEEEENSA_6LayoutINSB_IJSE_SE_SE_EEENSB_IJNSC_ILi0EEESY_SY_EEEEENSB_IJNSA_10UnderscoreES11_S11_EEEEENS7_6detail26Sm90ImplicitGemmTileTraitsINSA_20SM90_TMA_LOAD_IM2COLENSA_14ComposedLayoutINSA_7SwizzleILi2ELi4ELi3EEENSA_18smem_ptr_flag_bitsILi16EEENSW_INSB_IJNSB_IJNSC_ILi8EEES1C_EEENSB_IJSJ_SE_EEENSB_IJSE_NSC_ILi28EEEEEEEEENSB_IJNSB_IJSJ_NSC_ILi256EEEEEENSB_IJSE_SY_EEENSB_IJSY_NSC_ILi2048EEEEEEEEEEEEEvEENS15_INSA_23SM90_TMA_LOAD_MULTICASTENS17_INS18_ILi3ELi4ELi3EEES1B_NSW_INSB_IJNSB_IJSI_SE_EEENSB_IJS1C_NSC_ILi4EEEEEES1G_EEENSB_IJS1K_NSB_IJSI_NSC_ILi512EEEEEES1M_EEEEEEEvEEEENS_8epilogue10collective6detail29Sm90TmaWarpSpecializedAdapterINS25_15DefaultEpilogueISM_NSB_IJNSB_IJllllEEESE_SY_EEES2A_NS24_6thread17LinearCombinationISM_Li1EffLNS2B_9ScaleType4KindE0ELNS_15FloatRoundStyleE2ESM_EENS_4gemm15EpilogueDefaultEEEEEvvEEEEvNT_6ParamsE,@"STO_CUDA_ENTRY STV_DEFAULT"
_ZN7cutlass13device_kernelINS_4conv6kernel13ConvUniversalINS1_16ConvProblemShapeILNS1_8OperatorE1ELi3EEENS1_10collective14CollectiveConvINS1_46MainloopSm90TmaGmmaWarpSpecializedImplicitGemmILS5_1ELi28ELi3EN4cute5tupleIJNSA_1CILi2EEENSC_ILi1EEESE_EEENS1_36KernelImplicitTmaWarpSpecializedSm90ELi1EEENSB_IJNSC_ILi64EEESI_NSB_IJNSC_ILi32EEEEEEEEENS_10bfloat16_tESM_NSA_8TiledMMAINSA_8MMA_AtomIJNSA_4SM904GMMA27MMA_64x64x16_F32BF16BF16_SSILNSQ_5MajorE0ELSS_1ELNSQ_7ScaleInE1ELST_1EEEEEENSA_6LayoutINSB_IJSE_SE_SE_EEENSB_IJNSC_ILi0EEESY_SY_EEEEENSB_IJNSA_10UnderscoreES11_S11_EEEEENS7_6detail26Sm90ImplicitGemmTileTraitsINSA_20SM90_TMA_LOAD_IM2COLENSA_14ComposedLayoutINSA_7SwizzleILi2ELi4ELi3EEENSA_18smem_ptr_flag_bitsILi16EEENSW_INSB_IJNSB_IJNSC_ILi8EEES1C_EEENSB_IJSJ_SE_EEENSB_IJSE_NSC_ILi28EEEEEEEEENSB_IJNSB_IJSJ_NSC_ILi256EEEEEENSB_IJSE_SY_EEENSB_IJSY_NSC_ILi2048EEEEEEEEEEEEEvEENS15_INSA_23SM90_TMA_LOAD_MULTICASTENS17_INS18_ILi3ELi4ELi3EEES1B_NSW_INSB_IJNSB_IJSI_SE_EEENSB_IJS1C_NSC_ILi4EEEEEES1G_EEENSB_IJS1K_NSB_IJSI_NSC_ILi512EEEEEES1M_EEEEEEEvEEEENS_8epilogue10collective6detail29Sm90TmaWarpSpecializedAdapterINS25_15DefaultEpilogueISM_NSB_IJNSB_IJllllEEESE_SY_EEES2A_NS24_6thread17LinearCombinationISM_Li1EffLNS2B_9ScaleType4KindE0ELNS_15FloatRoundStyleE2ESM_EENS_4gemm15EpilogueDefaultEEEEEvvEEEEvNT_6ParamsE:
[----:B------:R-:W-:Y:S01]  /*0000*/  LDC R1, c[0x0][0x28] ;  /* 0x00000a00ff017b82 */ /* 0x000fe20000000800 */
[----:B------:R-:W0:Y:S01]  /*0010*/  S2R R8, SR_TID.X ;  /* 0x0000000000087919 */ /* 0x000e220000002100 */
[----:B------:R-:W-:Y:S01]  /*0020*/  ELECT P0, URZ, PT ;  /* 0x00000000003f782f */ /* 0x000fe20003800000 */
[----:B------:R-:W-:Y:S01]  /*0030*/  BSSY B0, `(.L_x_0) ;  /* 0x0000010000007945 */ /* 0x000fe20003800000 */
[----:B------:R-:W1:Y:S01]  /*0040*/  S2R R7, SR_CTAID.X ;  /* 0x0000000000077919 */ /* 0x000e620000002500 */
[--C-:B0-----:R-:W-:Y:S02]  /*0050*/  SHF.R.U32.HI R0, RZ, 0x5, R8.reuse ;  /* 0x00000005ff007819 */ /* 0x101fe40000011608 */
[----:B------:R-:W-:-:S03]  /*0060*/  SHF.R.U32.HI R9, RZ, 0x7, R8 ;  /* 0x00000007ff097819 */ /* 0x000fc60000011608 */
[----:B------:R-:W0:Y:S04]  /*0070*/  SHFL.IDX PT, R2, R0, RZ, 0x1f ;  /* 0x00001fff00027589 */ /* 0x000e2800000e0000 */
[----:B------:R-:W2:Y:S01]  /*0080*/  SHFL.IDX PT, R9, R9, RZ, 0x1f ;  /* 0x00001fff09097589 */ /* 0x000ea200000e0000 */
[----:B0-----:R-:W-:-:S13]  /*0090*/  ISETP.NE.OR P0, PT, R2, RZ, !P0 ;  /* 0x000000ff0200720c */ /* 0x001fda0004705670 */
[----:B-12---:R-:W-:Y:S05]  /*00a0*/  @P0 BRA `(.L_x_1) ;  /* 0x0000000000200947 */ /* 0x006fea0003800000 */
[----:B------:R-:W-:Y:S02]  /*00b0*/  ULDC.64 UR4, c[0x0][0x198] ;  /* 0x0000660000047ab9 */ /* 0x000fe40000000a00 */
[----:B------:R-:W-:Y:S02]  /*00c0*/  UIADD3 UR6, UP0, UR4, 0xf0, URZ ;  /* 0x000000f004067890 */ /* 0x000fe4000ff1e03f */
[----:B------:R-:W-:Y:S02]  /*00d0*/  UIADD3 UR4, UP1, UR4, 0x270, URZ ;  /* 0x0000027004047890 */ /* 0x000fe4000ff3e03f */
[----:B------:R-:W-:Y:S02]  /*00e0*/  UIADD3.X UR7, URZ, UR5, URZ, UP0, !UPT ;  /* 0x000000053f077290 */ /* 0x000fe400087fe43f */
[----:B------:R-:W-:-:S07]  /*00f0*/  UIADD3.X UR5, URZ, UR5, URZ, UP1, !UPT ;  /* 0x000000053f057290 */ /* 0x000fce0008ffe43f */
[----:B------:R0:W-:Y:S02]  /*0100*/  UTMACCTL.PF [UR6] ;  /* 0x00000000060079b9 */ /* 0x0001e40008040000 */
[----:B------:R0:W-:Y:S02]  /*0110*/  UTMACCTL.PF [UR4] ;  /* 0x00000000040079b9 */ /* 0x0001e40008040000 */
[----:B0-----:R-:W-:Y:S01]  /*0120*/  NOP ;  /* 0x0000000000007918 */ /* 0x001fe20000000000 */
.L_x_1:
[----:B------:R-:W-:Y:S05]  /*0130*/  BSYNC B0 ;  /* 0x0000000000007941 */ /* 0x000fea0003800000 */
.L_x_0:
[----:B------:R-:W0:Y:S01]  /*0140*/  SHFL.IDX PT, R0, R0, RZ, 0x1f ;  /* 0x00001fff00007589 */ /* 0x000e2200000e0000 */
[----:B------:R-:W-:Y:S02]  /*0150*/  SHF.R.S32.HI R3, RZ, 0x1f, R8 ;  /* 0x0000001fff037819 */ /* 0x000fe40000011408 */
[----:B------:R-:W-:Y:S01]  /*0160*/  I2FP.F32.U32 R6, R7 ;  /* 0x0000000700067245 */ /* 0x000fe20000201000 */
[----:B------:R-:W1:Y:S01]  /*0170*/  S2R R10, SR_CTAID.Y ;  /* 0x00000000000a7919 */ /* 0x000e620000002600 */
[----:B------:R-:W-:-:S04]  /*0180*/  LEA.HI R3, R3, R8, RZ, 0x7 ;  /* 0x0000000803037211 */ /* 0x000fc800078f38ff */
[----:B------:R-:W-:-:S05]  /*0190*/  LOP3.LUT R3, R3, 0xffffff80, RZ, 0xc0, !PT ;  /* 0xffffff8003037812 */ /* 0x000fca00078ec0ff */
[----:B------:R-:W-:-:S05]  /*01a0*/  IMAD.IADD R11, R8, 0x1, -R3 ;  /* 0x00000001080b7824 */ /* 0x000fca00078e0a03 */
[----:B------:R-:W-:-:S04]  /*01b0*/  SHF.R.S32.HI R4, RZ, 0x1f, R11 ;  /* 0x0000001fff047819 */ /* 0x000fc8000001140b */
[----:B------:R-:W-:Y:S02]  /*01c0*/  LEA.HI R4, R4, R11, RZ, 0x3 ;  /* 0x0000000b04047211 */ /* 0x000fe400078f18ff */
[----:B0-----:R-:W-:Y:S02]  /*01d0*/  ISETP.NE.AND P0, PT, R0, RZ, PT ;  /* 0x000000ff0000720c */ /* 0x001fe40003f05270 */
[--C-:B------:R-:W-:Y:S02]  /*01e0*/  SHF.R.S32.HI R3, RZ, 0x3, R4.reuse ;  /* 0x00000003ff037819 */ /* 0x100fe40000011404 */
[----:B------:R-:W-:Y:S02]  /*01f0*/  SHF.R.S32.HI R4, RZ, 0x1f, R4 ;  /* 0x0000001fff047819 */ /* 0x000fe40000011404 */
[----:B------:R-:W-:-:S07]  /*0200*/  SHF.R.S32.HI R5, RZ, 0x1f, R0 ;  /* 0x0000001fff057819 */ /* 0x000fce0000011400 */
[----:B-1----:R-:W-:Y:S05]  /*0210*/  @P0 BRA `(.L_x_2) ;  /* 0x0000000400240947 */ /* 0x002fea0003800000 */
[----:B------:R-:W-:Y:S01]  /*0220*/  ELECT P0, URZ, PT ;  /* 0x00000000003f782f */ /* 0x000fe20003800000 */
[----:B------:R-:W-:-:S12]  /*0230*/  BSSY B0, `(.L_x_2) ;  /* 0x0000047000007945 */ /* 0x000fd80003800000 */
[----:B------:R-:W-:Y:S05]  /*0240*/  @!P0 BRA `(.L_x_3) ;  /* 0x0000000400148947 */ /* 0x000fea0003800000 */
[----:B------:R-:W0:Y:S01]  /*0250*/  S2UR UR8, SR_CgaCtaId ;  /* 0x00000000000879c3 */ /* 0x000e220000008800 */
[----:B------:R-:W-:Y:S01]  /*0260*/  UMOV UR4, 0x400 ;  /* 0x0000040000047882 */ /* 0x000fe20000000000 */
[----:B------:R-:W-:Y:S01]  /*0270*/  UMOV UR5, 0x1 ;  /* 0x0000000100057882 */ /* 0x000fe20000000000 */
[----:B------:R-:W-:Y:S02]  /*0280*/  UMOV UR6, 0x2 ;  /* 0x0000000200067882 */ /* 0x000fe40000000000 */
[----:B------:R-:W-:-:S04]  /*0290*/  UIADD3 UR6, -UR6, 0x100000, URZ ;  /* 0x0010000006067890 */ /* 0x000fc8000fffe13f */
[----:B------:R-:W-:Y:S02]  /*02a0*/  USHF.L.U32 UR7, UR6, 0xb, URZ ;  /* 0x0000000b06077899 */ /* 0x000fe4000800063f */
[----:B------:R-:W-:Y:S02]  /*02b0*/  USHF.L.U32 UR6, UR6, 0x1, URZ ;  /* 0x0000000106067899 */ /* 0x000fe4000800063f */
[----:B0-----:R-:W-:Y:S02]  /*02c0*/  ULEA UR8, UR8, UR4, 0x18 ;  /* 0x0000000408087291 */ /* 0x001fe4000f8ec03f */
[----:B------:R-:W-:-:S04]  /*02d0*/  UIADD3 UR4, -UR5, 0x100000, URZ ;  /* 0x0010000005047890 */ /* 0x000fc8000fffe13f */
[----:B------:R-:W-:Y:S02]  /*02e0*/  USHF.L.U32 UR5, UR4, 0xb, URZ ;  /* 0x0000000b04057899 */ /* 0x000fe4000800063f */
[----:B------:R-:W-:Y:S01]  /*02f0*/  USHF.L.U32 UR4, UR4, 0x1, URZ ;  /* 0x0000000104047899 */ /* 0x000fe2000800063f */
[----:B------:R-:W0:Y:S11]  /*0300*/  FENCE.VIEW.ASYNC.S ;  /* 0x00000000000073c6 */ /* 0x000e360000000000 */
[----:B0-----:R0:W1:Y:S01]  /*0310*/  SYNCS.EXCH.64 URZ, [UR8+0x38000], UR4 ;  /* 0x03800004083f75b2 */ /* 0x0010620008000100 */
[----:B------:R0:W2:Y:S01]  /*0320*/  SYNCS.EXCH.64 URZ, [UR8+0x380e0], UR6 ;  /* 0x0380e006083f75b2 */ /* 0x0000a20008000100 */
[----:B------:R0:W3:Y:S01]  /*0330*/  SYNCS.EXCH.64 URZ, [UR8+0x38008], UR4 ;  /* 0x03800804083f75b2 */ /* 0x0000e20008000100 */
[----:B------:R0:W4:Y:S01]  /*0340*/  SYNCS.EXCH.64 URZ, [UR8+0x380e8], UR6 ;  /* 0x0380e806083f75b2 */ /* 0x0001220008000100 */
[----:B------:R0:W0:Y:S01]  /*0350*/  SYNCS.EXCH.64 URZ, [UR8+0x38010], UR4 ;  /* 0x03801004083f75b2 */ /* 0x0000220008000100 */
        /* <DEDUP_REMOVED lines=51> */
[----:B-1234-:R-:W-:Y:S01]  /*0690*/  NOP ;  /* 0x0000000000007918 */ /* 0x01efe20000000000 */
.L_x_3:
[----:B0-----:R-:W-:Y:S05]  /*06a0*/  BSYNC B0 ;  /* 0x0000000000007941 */ /* 0x001fea0003800000 */
.L_x_2:
[----:B------:R-:W-:Y:S01]  /*06b0*/  ULDC UR4, c[0x0][0x150] ;  /* 0x0000540000047ab9 */ /* 0x000fe20000000800 */
[----:B------:R-:W-:Y:S01]  /*06c0*/  LEA.HI R4, R4, R3, RZ, 0x2 ;  /* 0x0000000304047211 */ /* 0x000fe200078f10ff */
[----:B------:R-:W-:Y:S01]  /*06d0*/  FMUL R6, R6, UR4 ;  /* 0x0000000406067c20 */ /* 0x000fe20008400000 */
[----:B------:R-:W-:Y:S01]  /*06e0*/  LEA.HI R5, R5, R0, RZ, 0x2 ;  /* 0x0000000005057211 */ /* 0x000fe200078f10ff */
[----:B------:R-:W-:Y:S01]  /*06f0*/  ULDC UR4, c[0x0][0x154] ;  /* 0x0000550000047ab9 */ /* 0x000fe20000000800 */
[----:B------:R-:W-:Y:S01]  /*0700*/  LOP3.LUT R4, R4, 0xfffffffc, RZ, 0xc0, !PT ;  /* 0xfffffffc04047812 */ /* 0x000fe200078ec0ff */
[----:B------:R-:W0:Y:S01]  /*0710*/  LDC R12, c[0x0][0x140] ;  /* 0x00005000ff0c7b82 */ /* 0x000e220000000800 */
[----:B------:R-:W-:Y:S01]  /*0720*/  LOP3.LUT R5, R5, 0x3ffffffc, RZ, 0xc0, !PT ;  /* 0x3ffffffc05057812 */ /* 0x000fe200078ec0ff */
[----:B------:R-:W1:Y:S01]  /*0730*/  F2I.U32.TRUNC.NTZ R6, R6 ;  /* 0x0000000600067305 */ /* 0x000e62000020f000 */
[----:B------:R-:W-:Y:S01]  /*0740*/  LOP3.LUT P0, RZ, R11, 0x7, RZ, 0xc0, !PT ;  /* 0x000000070bff7812 */ /* 0x000fe2000780c0ff */
[----:B------:R-:W-:Y:S01]  /*0750*/  IMAD.IADD R4, R3, 0x1, -R4 ;  /* 0x0000000103047824 */ /* 0x000fe200078e0a04 */
[----:B------:R-:W-:Y:S01]  /*0760*/  I2FP.F32.U32 R3, R10 ;  /* 0x0000000a00037245 */ /* 0x000fe20000201000 */
[----:B------:R-:W-:Y:S01]  /*0770*/  IMAD.IADD R5, R0, 0x1, -R5 ;  /* 0x0000000100057824 */ /* 0x000fe200078e0a05 */
[----:B------:R-:W-:Y:S01]  /*0780*/  ISETP.NE.AND P3, PT, R9, 0x1, PT ;  /* 0x000000010900780c */ /* 0x000fe20003f65270 */
[----:B------:R-:W-:Y:S01]  /*0790*/  NOP ;  /* 0x0000000000007918 */ /* 0x000fe20000000000 */
[----:B------:R-:W-:Y:S01]  /*07a0*/  NOP ;  /* 0x0000000000007918 */ /* 0x000fe20000000000 */
[----:B------:R-:W-:-:S02]  /*07b0*/  IMAD R5, R5, 0x4, R4 ;  /* 0x0000000405057824 */ /* 0x000fc400078e0204 */
[----:B------:R-:W-:Y:S01]  /*07c0*/  FMUL R4, R3, UR4 ;  /* 0x0000000403047c20 */ /* 0x000fe20008400000 */
[----:B------:R-:W-:Y:S02]  /*07d0*/  ULDC UR4, c[0x0][0x144] ;  /* 0x0000510000047ab9 */ /* 0x000fe40000000800 */
[----:B------:R-:W-:Y:S01]  /*07e0*/  LEA.HI R0, R5, R5, RZ, 0x1 ;  /* 0x0000000505007211 */ /* 0x000fe200078f08ff */
[----:B-1----:R-:W-:Y:S02]  /*07f0*/  IMAD.MOV R14, RZ, RZ, -R6 ;  /* 0x000000ffff0e7224 */ /* 0x002fe400078e0a06 */
[----:B------:R-:W1:Y:S01]  /*0800*/  F2I.U32.TRUNC.NTZ R4, R4 ;  /* 0x0000000400047305 */ /* 0x000e62000020f000 */
[----:B------:R-:W-:Y:S01]  /*0810*/  LOP3.LUT R0, R0, 0xfffffffe, RZ, 0xc0, !PT ;  /* 0xfffffffe00007812 */ /* 0x000fe200078ec0ff */
[----:B------:R-:W-:Y:S01]  /*0820*/  IMAD R3, R14, UR4, R7 ;  /* 0x000000040e037c24 */ /* 0x000fe2000f8e0207 */
[----:B------:R-:W-:-:S03]  /*0830*/  ULDC UR4, c[0x0][0x148] ;  /* 0x0000520000047ab9 */ /* 0x000fc60000000800 */
[----:B------:R-:W-:Y:S01]  /*0840*/  IMAD.IADD R0, R5, 0x1, -R0 ;  /* 0x0000000105007824 */ /* 0x000fe200078e0a00 */
[----:B0-----:R-:W-:-:S04]  /*0850*/  ISETP.EQ.U32.AND P1, PT, R12, 0x1, PT ;  /* 0x000000010c00780c */ /* 0x001fc80003f22070 */
[----:B------:R-:W-:Y:S01]  /*0860*/  ISETP.NE.AND P4, PT, R0, R3, PT ;  /* 0x000000030000720c */ /* 0x000fe20003f85270 */
[----:B------:R-:W-:Y:S01]  /*0870*/  IMAD.SHL.U32 R0, R5, 0x4, RZ ;  /* 0x0000000405007824 */ /* 0x000fe200078e00ff */
[----:B------:R-:W-:Y:S01]  /*0880*/  SHF.R.S32.HI R3, RZ, 0x1f, R2 ;  /* 0x0000001fff037819 */ /* 0x000fe20000011402 */
[----:B-1----:R-:W-:-:S03]  /*0890*/  IMAD.MOV R13, RZ, RZ, -R4 ;  /* 0x000000ffff0d7224 */ /* 0x002fc600078e0a04 */
[----:B------:R-:W-:Y:S01]  /*08a0*/  LEA.HI R3, R3, R2, RZ, 0x2 ;  /* 0x0000000203037211 */ /* 0x000fe200078f10ff */
[----:B------:R-:W-:Y:S01]  /*08b0*/  IMAD.MOV.U32 R4, RZ, RZ, 0x1 ;  /* 0x00000001ff047424 */ /* 0x000fe200078e00ff */
[----:B------:R-:W-:Y:S01]  /*08c0*/  LOP3.LUT R5, R5, 0xc, R0, 0x78, !PT ;  /* 0x0000000c05057812 */ /* 0x000fe200078e7800 */
[----:B------:R-:W-:Y:S01]  /*08d0*/  IMAD R13, R13, UR4, R10 ;  /* 0x000000040d0d7c24 */ /* 0x000fe2000f8e020a */
[----:B------:R-:W-:Y:S02]  /*08e0*/  LOP3.LUT R3, R3, 0xfffffffc, RZ, 0xc0, !PT ;  /* 0xfffffffc03037812 */ /* 0x000fe400078ec0ff */
[C---:B------:R-:W-:Y:S02]  /*08f0*/  ISETP.LT.U32.AND P0, PT, R5.reuse, 0x2, !P0 ;  /* 0x000000020500780c */ /* 0x040fe40004701070 */
[----:B------:R-:W-:Y:S01]  /*0900*/  @P4 LEA.HI R0, R5, R5, RZ, 0x1 ;  /* 0x0000000505004211 */ /* 0x000fe200078f08ff */
[----:B------:R-:W-:-:S03]  /*0910*/  IMAD.IADD R14, R2, 0x1, -R3 ;  /* 0x00000001020e7824 */ /* 0x000fc600078e0a03 */
[----:B------:R-:W-:Y:S02]  /*0920*/  @P4 SHF.R.S32.HI R0, RZ, 0x1, R0 ;  /* 0x00000001ff004819 */ /* 0x000fe40000011400 */
[----:B------:R-:W-:Y:S02]  /*0930*/  LOP3.LUT P2, RZ, R9, R14, RZ, 0xfc, !PT ;  /* 0x0000000e09ff7212 */ /* 0x000fe4000784fcff */
[----:B------:R-:W-:Y:S02]  /*0940*/  @P4 ISETP.NE.AND P5, PT, R0, R13, PT ;  /* 0x0000000d0000420c */ /* 0x000fe40003fa5270 */
[----:B------:R-:W-:Y:S02]  /*0950*/  SEL R3, RZ, 0x1, P2 ;  /* 0x00000001ff037807 */ /* 0x000fe40001000000 */
[----:B------:R-:W-:Y:S02]  /*0960*/  SEL R13, RZ, 0x1, !P0 ;  /* 0x00000001ff0d7807 */ /* 0x000fe40004000000 */
[----:B------:R-:W-:-:S02]  /*0970*/  @P4 SEL R4, RZ, 0x1, P5 ;  /* 0x00000001ff044807 */ /* 0x000fc40002800000 */
[----:B------:R-:W-:Y:S02]  /*0980*/  SEL R3, R3, 0x2, P3 ;  /* 0x0000000203037807 */ /* 0x000fe40001800000 */
[----:B------:R-:W-:Y:S01]  /*0990*/  LOP3.LUT R4, R4, R13, RZ, 0xc0, !PT ;  /* 0x0000000d04047212 */ /* 0x000fe200078ec0ff */
[----:B------:R-:W-:Y:S06]  /*09a0*/  @!P1 BRA `(.L_x_4) ;  /* 0x0000000000089947 */ /* 0x000fec0003800000 */
[----:B------:R-:W-:Y:S01]  /*09b0*/  UCGABAR_ARV ;  /* 0x00000000000079c7 */ /* 0x000fe20008000000 */
[----:B------:R-:W-:Y:S05]  /*09c0*/  BRA `(.L_x_5) ;  /* 0x0000000000047947 */ /* 0x000fea0003800000 */
.L_x_4:
[----:B------:R-:W-:Y:S01]  /*09d0*/  NOP ;  /* 0x0000000000007918 */ /* 0x000fe20000000000 */
.L_x_5:
[----:B------:R-:W-:Y:S01]  /*09e0*/  ULDC.64 UR4, c[0x0][0x618] ;  /* 0x0001860000047ab9 */ /* 0x000fe20000000a00 */
[----:B------:R-:W-:Y:S01]  /*09f0*/  ULDC.64 UR12, c[0x0][0x208] ;  /* 0x00008200000c7ab9 */ /* 0x000fe20000000a00 */
[----:B------:R-:W-:-:S04]  /*0a00*/  ISETP.NE.U32.AND P0, PT, RZ, UR4, PT ;  /* 0x00000004ff007c0c */ /* 0x000fc8000bf05070 */
[----:B------:R-:W-:-:S13]  /*0a10*/  ISETP.NE.AND.EX P0, PT, RZ, UR5, PT, P0 ;  /* 0x00000005ff007c0c */ /* 0x000fda000bf05300 */
[----:B------:R-:W-:Y:S05]  /*0a20*/  @!P0 BRA `(.L_x_6) ;  /* 0x00000000001c8947 */ /* 0x000fea0003800000 */
[----:B------:R-:W0:Y:S02]  /*0a30*/  LDC.64 R12, c[0x0][0x618] ;  /* 0x00018600ff0c7b82 */ /* 0x000e240000000a00 */
[----:B0-----:R-:W2:Y:S02]  /*0a40*/  LDG.E.64 R12, desc[UR12][R12.64] ;  /* 0x0000000c0c0c7981 */ /* 0x001ea4000c1e1b00 */
[----:B--2---:R-:W-:-:S04]  /*0a50*/  ISETP.NE.U32.AND P0, PT, R12, RZ, PT ;  /* 0x000000ff0c00720c */ /* 0x004fc80003f05070 */
[----:B------:R-:W-:-:S13]  /*0a60*/  ISETP.NE.AND.EX P0, PT, R13, RZ, PT, P0 ;  /* 0x000000ff0d00720c */ /* 0x000fda0003f05300 */
[----:B------:R-:W-:Y:S05]  /*0a70*/  @!P0 BRA `(.L_x_6) ;  /* 0x0000000000088947 */ /* 0x000fea0003800000 */
[----:B------:R0:W5:Y:S01]  /*0a80*/  LD.E R0, desc[UR12][R12.64] ;  /* 0x0000000c0c007980 */ /* 0x000162000c101900 */
[----:B------:R-:W-:Y:S05]  /*0a90*/  BRA `(.L_x_7) ;  /* 0x0000000000207947 */ /* 0x000fea0003800000 */
.L_x_6:
[----:B------:R-:W-:Y:S02]  /*0aa0*/  ULDC.64 UR4, c[0x0][0x608] ;  /* 0x0001820000047ab9 */ /* 0x000fe40000000a00 */
[----:B------:R-:W-:-:S04]  /*0ab0*/  ISETP.NE.U32.AND P0, PT, RZ, UR4, PT ;  /* 0x00000004ff007c0c */ /* 0x000fc8000bf05070 */
[----:B------:R-:W-:-:S13]  /*0ac0*/  ISETP.NE.AND.EX P0, PT, RZ, UR5, PT, P0 ;  /* 0x00000005ff007c0c */ /* 0x000fda000bf05300 */
[----:B------:R-:W-:Y:S05]  /*0ad0*/  @!P0 BRA `(.L_x_8) ;  /* 0x00000000000c8947 */ /* 0x000fea0003800000 */
[----:B------:R-:W0:Y:S02]  /*0ae0*/  LDC.64 R12, c[0x0][0x608] ;  /* 0x00018200ff0c7b82 */ /* 0x000e240000000a00 */
[----:B0-----:R1:W5:Y:S01]  /*0af0*/  LDG.E R0, desc[UR12][R12.64] ;  /* 0x0000000c0c007981 */ /* 0x001362000c1e1900 */
[----:B------:R-:W-:Y:S05]  /*0b00*/  BRA `(.L_x_7) ;  /* 0x0000000000047947 */ /* 0x000fea0003800000 */
.L_x_8:
[----:B------:R-:W2:Y:S02]  /*0b10*/  LDC R0, c[0x0][0x600] ;  /* 0x00018000ff007b82 */ /* 0x000ea40000000800 */
.L_x_7:
[----:B------:R-:W-:Y:S02]  /*0b20*/  ULDC.64 UR4, c[0x0][0x620] ;  /* 0x0001880000047ab9 */ /* 0x000fe40000000a00 */
[----:B------:R-:W-:-:S04]  /*0b30*/  ISETP.NE.U32.AND P0, PT, RZ, UR4, PT ;  /* 0x00000004ff007c0c */ /* 0x000fc8000bf05070 */
[----:B------:R-:W-:-:S13]  /*0b40*/  ISETP.NE.AND.EX P0, PT, RZ, UR5, PT, P0 ;  /* 0x00000005ff007c0c */ /* 0x000fda000bf05300 */
[----:B------:R-:W-:Y:S05]  /*0b50*/  @!P0 BRA `(.L_x_9) ;  /* 0x00000000001c8947 */ /* 0x000fea0003800000 */
[----:B01----:R-:W0:Y:S02]  /*0b60*/  LDC.64 R12, c[0x0][0x620] ;  /* 0x00018800ff0c7b82 */ /* 0x003e240000000a00 */
[----:B0-----:R-:W3:Y:S02]  /*0b70*/  LDG.E.64 R12, desc[UR12][R12.64] ;  /* 0x0000000c0c0c7981 */ /* 0x001ee4000c1e1b00 */
[----:B---3--:R-:W-:-:S04]  /*0b80*/  ISETP.NE.U32.AND P0, PT, R12, RZ, PT ;  /* 0x000000ff0c00720c */ /* 0x008fc80003f05070 */
[----:B------:R-:W-:-:S13]  /*0b90*/  ISETP.NE.AND.EX P0, PT, R13, RZ, PT, P0 ;  /* 0x000000ff0d00720c */ /* 0x000fda0003f05300 */
[----:B------:R-:W-:Y:S05]  /*0ba0*/  @!P0 BRA `(.L_x_9) ;  /* 0x0000000000088947 */ /* 0x000fea0003800000 */
[----:B------:R0:W5:Y:S01]  /*0bb0*/  LD.E R2, desc[UR12][R12.64] ;  /* 0x0000000c0c027980 */ /* 0x000162000c101900 */
[----:B------:R-:W-:Y:S05]  /*0bc0*/  BRA `(.L_x_10) ;  /* 0x0000000000207947 */ /* 0x000fea0003800000 */
.L_x_9:
[----:B------:R-:W-:Y:S02]  /*0bd0*/  ULDC.64 UR4, c[0x0][0x610] ;  /* 0x0001840000047ab9 */ /* 0x000fe40000000a00 */
[----:B------:R-:W-:-:S04]  /*0be0*/  ISETP.NE.U32.AND P0, PT, RZ, UR4, PT ;  /* 0x00000004ff007c0c */ /* 0x000fc8000bf05070 */
[----:B------:R-:W-:-:S13]  /*0bf0*/  ISETP.NE.AND.EX P0, PT, RZ, UR5, PT, P0 ;  /* 0x00000005ff007c0c */ /* 0x000fda000bf05300 */
[----:B------:R-:W-:Y:S05]  /*0c00*/  @!P0 BRA `(.L_x_11) ;  /* 0x00000000000c8947 */ /* 0x000fea0003800000 */
[----:B01----:R-:W0:Y:S02]  /*0c10*/  LDC.64 R12, c[0x0][0x610] ;  /* 0x00018400ff0c7b82 */ /* 0x003e240000000a00 */
[----:B0-----:R1:W5:Y:S01]  /*0c20*/  LDG.E R2, desc[UR12][R12.64] ;  /* 0x0000000c0c027981 */ /* 0x001362000c1e1900 */
[----:B------:R-:W-:Y:S05]  /*0c30*/  BRA `(.L_x_10) ;  /* 0x0000000000047947 */ /* 0x000fea0003800000 */
.L_x_11:
[----:B------:R-:W3:Y:S02]  /*0c40*/  LDC R2, c[0x0][0x604] ;  /* 0x00018100ff027b82 */ /* 0x000ee40000000800 */
.L_x_10:
[----:B------:R-:W4:Y:S01]  /*0c50*/  LDC R6, c[0x0][0x3e8] ;  /* 0x0000fa00ff067b82 */ /* 0x000f220000000800 */
[----:B------:R-:W-:Y:S01]  /*0c60*/  ULDC UR4, c[0x0][0x3dc] ;  /* 0x0000f70000047ab9 */ /* 0x000fe20000000800 */
[----:B------:R-:W-:Y:S01]  /*0c70*/  ULDC.64 UR6, c[0x0][0x3e0] ;  /* 0x0000f80000067ab9 */ /* 0x000fe20000000a00 */
[----:B------:R-:W-:Y:S02]  /*0c80*/  UIADD3 UR4, UR4, 0x1f, URZ ;  /* 0x0000001f04047890 */ /* 0x000fe4000fffe03f */
[----:B------:R-:W-:Y:S02]  /*0c90*/  UIMAD UR6, UR7, UR6, URZ ;  /* 0x00000006070672a4 */ /* 0x000fe4000f8e023f */
[----:B------:R-:W-:-:S04]  /*0ca0*/  USHF.R.S32.HI UR5, URZ, 0x1f, UR4 ;  /* 0x0000001f3f057899 */ /* 0x000fc80008011404 */
[----:B------:R-:W-:-:S04]  /*0cb0*/  ULEA.HI UR5, UR5, UR4, URZ, 0x5 ;  /* 0x0000000405057291 */ /* 0x000fc8000f8f283f */
[----:B------:R-:W-:Y:S01]  /*0cc0*/  USHF.R.S32.HI UR15, URZ, 0x5, UR5 ;  /* 0x000000053f0f7899 */ /* 0x000fe20008011405 */
[----:B----4-:R-:W-:-:S05]  /*0cd0*/  IMAD R6, R6, UR6, RZ ;  /* 0x0000000606067c24 */ /* 0x010fca000f8e02ff */
[----:B------:R-:W-:Y:S01]  /*0ce0*/  IMAD R6, R6, UR15, RZ ;  /* 0x0000000f06067c24 */ /* 0x000fe2000f8e02ff */
[----:B------:R-:W-:Y:S06]  /*0cf0*/  @!P1 BRA `(.L_x_12) ;  /* 0x00000000000c9947 */ /* 0x000fec0003800000 */
[----:B------:R-:W-:Y:S01]  /*0d00*/  UCGABAR_WAIT ;  /* 0x0000000000007dc7 */ /* 0x000fe20008000000 */
[----:B------:R-:W-:Y:S01]  /*0d10*/  CCTL.IVALL ;  /* 0x00000000ff00798f */ /* 0x000fe20002000000 */
[----:B------:R-:W-:Y:S05]  /*0d20*/  BRA `(.L_x_13) ;  /* 0x0000000000047947 */ /* 0x000fea0003800000 */
.L_x_12:
[----:B------:R-:W-:Y:S06]  /*0d30*/  BAR.SYNC.DEFER_BLOCKING 0x0 ;  /* 0x0000000000007b1d */ /* 0x000fec0000010000 */
.L_x_13:
[----:B------:R-:W-:-:S13]  /*0d40*/  ISETP.NE.AND P0, PT, R9, RZ, PT ;  /* 0x000000ff0900720c */ /* 0x000fda0003f05270 */
[----:B------:R-:W-:Y:S05]  /*0d50*/  @!P0 BRA `(.L_x_14) ;  /* 0x0000002c00988947 */ /* 0x000fea0003800000 */
[----:B------:R-:W-:-:S13]  /*0d60*/  ISETP.NE.AND P0, PT, R9, 0x1, PT ;  /* 0x000000010900780c */ /* 0x000fda0003f05270 */
[----:B------:R-:W-:Y:S05]  /*0d70*/  @P0 EXIT ;  /* 0x000000000000094d */ /* 0x000fea0003800000 */
[----:B------:R-:W-:Y:S01]  /*0d80*/  ISETP.GE.AND P0, PT, R6, 0x1, PT ;  /* 0x000000010600780c */ /* 0x000fe20003f06270 */
[----:B------:R-:W-:Y:S01]  /*0d90*/  UMOV UR4, URZ ;  /* 0x0000003f00047c82 */ /* 0x000fe20008000000 */
[----:B------:R-:W-:Y:S02]  /*0da0*/  CS2R R54, SRZ ;  /* 0x0000000000367805 */ /* 0x000fe4000001ff00 */
[----:B------:R-:W-:Y:S02]  /*0db0*/  CS2R R24, SRZ ;  /* 0x0000000000187805 */ /* 0x000fe4000001ff00 */
[----:B------:R-:W-:Y:S02]  /*0dc0*/  CS2R R26, SRZ ;  /* 0x00000000001a7805 */ /* 0x000fe4000001ff00 */
[----:B------:R-:W-:Y:S02]  /*0dd0*/  CS2R R28, SRZ ;  /* 0x00000000001c7805 */ /* 0x000fe4000001ff00 */
[----:B------:R-:W-:-:S02]  /*0de0*/  CS2R R30, SRZ ;  /* 0x00000000001e7805 */ /* 0x000fc4000001ff00 */
[----:B------:R-:W-:Y:S02]  /*0df0*/  CS2R R32, SRZ ;  /* 0x0000000000207805 */ /* 0x000fe4000001ff00 */
        /* <DEDUP_REMOVED lines=9> */
[----:B------:R-:W-:Y:S01]  /*0e90*/  CS2R R52, SRZ ;  /* 0x0000000000347805 */ /* 0x000fe2000001ff00 */
[----:B------:R-:W-:Y:S06]  /*0ea0*/  @!P0 BRA `(.L_x_15) ;  /* 0x0000000000748947 */ /* 0x000fec0003800000 */
[----:B------:R-:W-:-:S04]  /*0eb0*/  LOP3.LUT R7, R3, 0x1, RZ, 0xfc, !PT ;  /* 0x0000000103077812 */ /* 0x000fc800078efcff */
[----:B------:R-:W-:-:S13]  /*0ec0*/  ISETP.NE.AND P0, PT, R7, 0x3, PT ;  /* 0x000000030700780c */ /* 0x000fda0003f05270 */
[----:B------:R-:W-:Y:S05]  /*0ed0*/  @!P0 BRA `(.L_x_16) ;  /* 0x0000000000048947 */ /* 0x000fea0003800000 */
[----:B------:R-:W-:Y:S01]  /*0ee0*/  BPT.TRAP 0x1 ;  /* 0x000000040000795c */ /* 0x000fe20000300000 */
.L_x_16:
[----:B------:R-:W4:Y:S01]  /*0ef0*/  S2UR UR5, SR_CgaCtaId ;  /* 0x00000000000579c3 */ /* 0x000f220000008800 */
[----:B------:R-:W-:Y:S01]  /*0f00*/  SHF.L.U32 R7, RZ, 0x1f, RZ ;  /* 0x0000001fff077819 */ /* 0x000fe200000006ff */
[----:B------:R-:W-:Y:S02]  /*0f10*/  UMOV UR4, 0x400 ;  /* 0x0000040000047882 */ /* 0x000fe40000000000 */
[----:B----4-:R-:W-:-:S12]  /*0f20*/  ULEA UR5, UR5, UR4, 0x18 ;  /* 0x0000000405057291 */ /* 0x010fd8000f8ec03f */
.L_x_17:
[----:B----4-:R-:W-:-:S04]  /*0f30*/  IMAD.U32 R8, RZ, RZ, UR5 ;  /* 0x00000005ff087e24 */ /* 0x010fc8000f8e00ff */
[----:B------:R4:W0:Y:S03]  /*0f40*/  SYNCS.PHASECHK.TRANS64.TRYWAIT P0, [R8+URZ+0x38000], R7 ;  /* 0x03800007080075a7 */ /* 0x000826000800017f */
[----:B0-----:R-:W-:Y:S05]  /*0f50*/  @!P0 NANOSLEEP.SYNCS 0x989680 ;  /* 0x009896800000895d */ /* 0x001fea0003900000 */
[----:B------:R-:W0:Y:S02]  /*0f60*/  @!P0 SYNCS.PHASECHK.TRANS64 P0, [R8+URZ+0x38000], R7 ;  /* 0x03800007080085a7 */ /* 0x000e24000800007f */
[----:B0-----:R-:W-:Y:S05]  /*0f70*/  @!P0 BRA `(.L_x_17) ;  /* 0xfffffffc00ec8947 */ /* 0x001fea000383ffff */
[----:B------:R-:W-:Y:S01]  /*0f80*/  USHF.R.U32.HI UR4, URZ, 0x4, UR5 ;  /* 0x000000043f047899 */ /* 0x000fe20008011605 */
[----:B------:R-:W-:Y:S01]  /*0f90*/  WARPGROUP.ARRIVE ;  /* 0x00000000000079c5 */ /* 0x000fe20000000000 */
[----:B------:R-:W-:Y:S02]  /*0fa0*/  UIADD3 UR5, UR5, 0x1c000, URZ ;  /* 0x0001c00005057890 */ /* 0x000fe4000fffe03f */
[----:B------:R-:W-:Y:S02]  /*0fb0*/  ULOP3.LUT UR4, UR4, 0x3fff, URZ, 0xc0, !UPT ;  /* 0x00003fff04047892 */ /* 0x000fe4000f8ec03f */
[----:B------:R-:W-:Y:S02]  /*0fc0*/  USHF.R.U32.HI UR5, URZ, 0x4, UR5 ;  /* 0x000000043f057899 */ /* 0x000fe40008011605 */
[----:B------:R-:W-:Y:S02]  /*0fd0*/  ULOP3.LUT UR4, UR4, 0x10000, URZ, 0xfc, !UPT ;  /* 0x0001000004047892 */ /* 0x000fe4000f8efc3f */
[----:B------:R-:W-:Y:S01]  /*0fe0*/  ULOP3.LUT UR6, UR5, 0x3fff, URZ, 0xc0, !UPT ;  /* 0x00003fff05067892 */ /* 0x000fe2000f8ec03f */
[----:B------:R-:W-:-:S02]  /*0ff0*/  UMOV UR7, 0x40000040 ;  /* 0x4000004000077882 */ /* 0x000fc40000000000 */
[----:B------:R-:W-:-:S06]  /*1000*/  UMOV UR5, 0x80000020 ;  /* 0x8000002000057882 */ /* 0x000fcc0000000000 */
[----:B------:R-:W-:Y:S01]  /*1010*/  HGMMA.64x64x16.F32.BF16 R24, gdesc[UR4].tnspB, RZ, !UPT ;  /* 0x40e00000041879f0 */ /* 0x000fe2000c7018ff */
[----:B------:R-:W-:Y:S02]  /*1020*/  UIADD3 UR4, UR4, 0x2, URZ ;  /* 0x0000000204047890 */ /* 0x000fe4000fffe03f */
[----:B------:R-:W-:Y:S01]  /*1030*/  UIADD3 UR6, UR6, 0x80, URZ ;  /* 0x0000008006067890 */ /* 0x000fe2000fffe03f */
[----:B------:R-:W-:Y:S01]  /*1040*/  UMOV UR5, 0x80000020 ;  /* 0x8000002000057882 */ /* 0x000fe20000000000 */
[----:B------:R-:W-:-:S07]  /*1050*/  UMOV UR7, 0x40000040 ;  /* 0x4000004000077882 */ /* 0x000fce0000000000 */
[----:B------:R-:W-:Y:S01]  /*1060*/  HGMMA.64x64x16.F32.BF16 R24, gdesc[UR4].tnspB, R24, gsb0 ;  /* 0x40e00000041879f0 */ /* 0x000fe20008001818 */
[----:B------:R-:W-:-:S05]  /*1070*/  UMOV UR4, 0x1 ;  /* 0x0000000100047882 */ /* 0x000fca0000000000 */
.L_x_15:
[----:B----4-:R-:W-:-:S05]  /*1080*/  VIMNMX R7, R6, 0x1, PT ;  /* 0x0000000106077848 */ /* 0x010fca0003fe0100 */
[----:B------:R-:W-:-:S05]  /*1090*/  IMAD.IADD R7, R6, 0x1, -R7 ;  /* 0x0000000106077824 */ /* 0x000fca00078e0a07 */
[----:B------:R-:W-:-:S13]  /*10a0*/  ISETP.GE.AND P0, PT, R7, 0x1, PT ;  /* 0x000000010700780c */ /* 0x000fda0003f06270 */
[----:B------:R-:W-:Y:S05]  /*10b0*/  @!P0 BRA `(.L_x_18) ;  /* 0x0000000000f08947 */ /* 0x000fea0003800000 */
[----:B------:R-:W4:Y:S01]  /*10c0*/  S2UR UR6, SR_CgaCtaId ;  /* 0x00000000000679c3 */ /* 0x000f220000008800 */
[----:B------:R-:W-:Y:S01]  /*10d0*/  UMOV UR5, 0x400 ;  /* 0x0000040000057882 */ /* 0x000fe20000000000 */
[----:B------:R-:W-:Y:S01]  /*10e0*/  LOP3.LUT R8, RZ, R6, RZ, 0x33, !PT ;  /* 0x00000006ff087212 */ /* 0x000fe200078e33ff */
[----:B01----:R-:W-:Y:S01]  /*10f0*/  IMAD.MOV.U32 R12, RZ, RZ, RZ ;  /* 0x000000ffff0c7224 */ /* 0x003fe200078e00ff */
[----:B------:R-:W-:Y:S01]  /*1100*/  LOP3.LUT R13, R3, 0x1, RZ, 0xfc, !PT ;  /* 0x00000001030d7812 */ /* 0x000fe200078efcff */
[----:B------:R-:W-:Y:S01]  /*1110*/  UISETP.NE.U32.AND UP0, UPT, UR4, URZ, UPT ;  /* 0x0000003f0400728c */ /* 0x000fe2000bf05070 */
[----:B------:R-:W-:Y:S01]  /*1120*/  VIMNMX R9, R8, -0x2, !PT ;  /* 0xfffffffe08097848 */ /* 0x000fe20007fe0100 */
[----:B------:R-:W-:-:S03]  /*1130*/  IMAD.MOV.U32 R8, RZ, RZ, RZ ;  /* 0x000000ffff087224 */ /* 0x000fc600078e00ff */
[----:B------:R-:W-:Y:S01]  /*1140*/  IADD3 R9, R9, 0x2, R6 ;  /* 0x0000000209097810 */ /* 0x000fe20007ffe006 */
[----:B----4-:R-:W-:-:S04]  /*1150*/  ULEA UR5, UR6, UR5, 0x18 ;  /* 0x0000000506057291 */ /* 0x010fc8000f8ec03f */
[----:B------:R-:W-:Y:S02]  /*1160*/  UIADD3 UR6, UR5, 0x1c000, URZ ;  /* 0x0001c00005067890 */ /* 0x000fe4000fffe03f */
[----:B------:R-:W-:Y:S02]  /*1170*/  USHF.R.U32.HI UR7, URZ, 0x4, UR5 ;  /* 0x000000043f077899 */ /* 0x000fe40008011605 */
[----:B------:R-:W-:Y:S02]  /*1180*/  USHF.R.U32.HI UR6, URZ, 0x4, UR6 ;  /* 0x000000043f067899 */ /* 0x000fe40008011606 */
[----:B------:R-:W-:Y:S02]  /*1190*/  ULOP3.LUT UR7, UR7, 0x3fff, URZ, 0xc0, !UPT ;  /* 0x00003fff07077892 */ /* 0x000fe4000f8ec03f */
[----:B------:R-:W-:Y:S02]  /*11a0*/  ULOP3.LUT UR6, UR6, 0x3fff, URZ, 0xc0, !UPT ;  /* 0x00003fff06067892 */ /* 0x000fe4000f8ec03f */
[----:B------:R-:W-:-:S12]  /*11b0*/  ULOP3.LUT UR7, UR7, 0x10000, URZ, 0xfc, !UPT ;  /* 0x0001000007077892 */ /* 0x000fd8000f8efc3f */
.L_x_23:
[----:B------:R-:W-:-:S13]  /*11c0*/  ISETP.NE.AND P1, PT, R13, 0x3, PT ;  /* 0x000000030d00780c */ /* 0x000fda0003f25270 */
[----:B------:R-:W-:Y:S05]  /*11d0*/  @!P1 BRA `(.L_x_19) ;  /* 0x0000000000049947 */ /* 0x000fea0003800000 */
[----:B------:R-:W-:Y:S01]  /*11e0*/  BPT.TRAP 0x1 ;  /* 0x000000040000795c */ /* 0x000fe20000300000 */
.L_x_19:
[----:B------:R-:W-:Y:S01]  /*11f0*/  SHF.L.U32 R10, R12, 0x1f, RZ ;  /* 0x0000001f0c0a7819 */ /* 0x000fe200000006ff */
[----:B------:R-:W-:-:S12]  /*1200*/  ULEA UR8, UR4, UR5, 0x3 ;  /* 0x0000000504087291 */ /* 0x000fd8000f8e183f */
.L_x_20:
[----:B0-----:R-:W-:-:S04]  /*1210*/  IMAD.U32 R11, RZ, RZ, UR8 ;  /* 0x00000008ff0b7e24 */ /* 0x001fc8000f8e00ff */
[----:B------:R0:W1:Y:S03]  /*1220*/  SYNCS.PHASECHK.TRANS64.TRYWAIT P0, [R11+URZ+0x38000], R10 ;  /* 0x0380000a0b0075a7 */ /* 0x000066000800017f */
[----:B-1----:R-:W-:Y:S05]  /*1230*/  @!P0 NANOSLEEP.SYNCS 0x989680 ;  /* 0x009896800000895d */ /* 0x002fea0003900000 */
[----:B------:R-:W1:Y:S02]  /*1240*/  @!P0 SYNCS.PHASECHK.TRANS64 P0, [R11+URZ+0x38000], R10 ;  /* 0x0380000a0b0085a7 */ /* 0x000e64000800007f */
[----:B-1----:R-:W-:Y:S05]  /*1250*/  @!P0 BRA `(.L_x_20) ;  /* 0xfffffffc00ec8947 */ /* 0x002fea000383ffff */
[----:B------:R-:W-:Y:S01]  /*1260*/  ULEA UR8, UR4, UR7, 0x8 ;  /* 0x0000000704087291 */ /* 0x000fe2000f8e403f */
[----:B------:R-:W-:Y:S01]  /*1270*/  WARPGROUP.ARRIVE ;  /* 0x00000000000079c5 */ /* 0x000fe20000000000 */
[----:B------:R-:W-:Y:S01]  /*1280*/  ULEA UR10, UR4, UR6, 0x8 ;  /* 0x00000006040a7291 */ /* 0x000fe2000f8e403f */
[----:B------:R-:W-:Y:S01]  /*1290*/  UMOV UR9, 0x80000020 ;  /* 0x8000002000097882 */ /* 0x000fe20000000000 */
[----:B------:R-:W-:-:S07]  /*12a0*/  UMOV UR11, 0x40000040 ;  /* 0x40000040000b7882 */ /* 0x000fce0000000000 */
[----:B------:R-:W-:Y:S01]  /*12b0*/  HGMMA.64x64x16.F32.BF16 R24, gdesc[UR8].tnspB, R24, UP0 ;  /* 0x40e00000081879f0 */ /* 0x000fe2000bf01818 */
[----:B------:R-:W-:Y:S02]  /*12c0*/  UIADD3 UR8, UR8, 0x2, URZ ;  /* 0x0000000208087890 */ /* 0x000fe4000fffe03f */
[----:B------:R-:W-:Y:S01]  /*12d0*/  UIADD3 UR10, UR10, 0x80, URZ ;  /* 0x000000800a0a7890 */ /* 0x000fe2000fffe03f */
[----:B------:R-:W-:Y:S01]  /*12e0*/  UMOV UR9, 0x80000020 ;  /* 0x8000002000097882 */ /* 0x000fe20000000000 */
[----:B------:R-:W-:-:S07]  /*12f0*/  UMOV UR11, 0x40000040 ;  /* 0x40000040000b7882 */ /* 0x000fce0000000000 */
[----:B------:R-:W-:Y:S03]  /*1300*/  HGMMA.64x64x16.F32.BF16 R24, gdesc[UR8].tnspB, R24, gsb0 ;  /* 0x40e00000081879f0 */ /* 0x000fe60008001818 */
[----:B------:R-:W-:Y:S02]  /*1310*/  WARPGROUP.DEPBAR.LE gsb0, 0x1 ;  /* 0x00008000000079c5 */ /* 0x000fe40000010100 */
[----:B------:R-:W-:Y:S05]  /*1320*/  @!P1 BRA `(.L_x_21) ;  /* 0x0000000000049947 */ /* 0x000fea0003800000 */
[----:B------:R-:W-:Y:S01]  /*1330*/  BPT.TRAP 0x1 ;  /* 0x000000040000795c */ /* 0x000fe20000300000 */
.L_x_21:
[----:B------:R-:W-:-:S13]  /*1340*/  ISETP.NE.AND P0, PT, R4, RZ, PT ;  /* 0x000000ff0400720c */ /* 0x000fda0003f05270 */
[----:B0-----:R-:W-:-:S05]  /*1350*/  @P0 LEA R10, R8, UR5, 0x3 ;  /* 0x00000005080a0c11 */ /* 0x001fca000f8e18ff */
[----:B------:R-:W-:-:S05]  /*1360*/  @P0 VIADD R10, R10, 0x380e0 ;  /* 0x000380e00a0a0836 */ /* 0x000fca0000000000 */
[----:B------:R-:W-:-:S04]  /*1370*/  @P0 PRMT R10, R5, 0x654, R10 ;  /* 0x00000654050a0816 */ /* 0x000fc8000000000a */
[----:B------:R0:W-:Y:S01]  /*1380*/  @P0 SYNCS.ARRIVE.TRANS64.RED.A1T0 RZ, [R10+URZ], RZ ;  /* 0x000000ff0aff09a7 */ /* 0x0001e2000810043f */
[----:B------:R-:W-:-:S13]  /*1390*/  ISETP.GT.U32.AND P0, PT, R3, 0x1, PT ;  /* 0x000000010300780c */ /* 0x000fda0003f04070 */
[----:B0-----:R-:W-:Y:S05]  /*13a0*/  @P0 BRA `(.L_x_22) ;  /* 0x0000000000040947 */ /* 0x001fea0003800000 */
[----:B------:R-:W-:Y:S01]  /*13b0*/  BPT.TRAP 0x1 ;  /* 0x000000040000795c */ /* 0x000fe20000300000 */
.L_x_22:
[----:B------:R-:W-:Y:S01]  /*13c0*/  VIADD R9, R9, 0xffffffff ;  /* 0xffffffff09097836 */ /* 0x000fe20000000000 */
[----:B------:R-:W-:Y:S01]  /*13d0*/  UIADD3 UR4, UR4, 0x1, URZ ;  /* 0x0000000104047890 */ /* 0x000fe2000fffe03f */
[----:B------:R-:W-:-:S03]  /*13e0*/  VIADD R8, R8, 0x1 ;  /* 0x0000000108087836 */ /* 0x000fc60000000000 */
[----:B------:R-:W-:Y:S01]  /*13f0*/  ISETP.GT.AND P1, PT, R9, 0x1, PT ;  /* 0x000000010900780c */ /* 0x000fe20003f24270 */
[----:B------:R-:W-:Y:S01]  /*1400*/  UISETP.NE.AND UP0, UPT, UR4, 0x1c, UPT ;  /* 0x0000001c0400788c */ /* 0x000fe2000bf05270 */
[----:B------:R-:W-:-:S03]  /*1410*/  ISETP.NE.AND P0, PT, R8, 0x1c, PT ;  /* 0x0000001c0800780c */ /* 0x000fc60003f05270 */
[----:B------:R-:W-:Y:S01]  /*1420*/  USEL UR8, URZ, 0x1, UP0 ;  /* 0x000000013f087887 */ /* 0x000fe20008000000 */
[----:B------:R-:W-:Y:S01]  /*1430*/  SEL R8, R8, RZ, P0 ;  /* 0x000000ff08087207 */ /* 0x000fe20000000000 */
[----:B------:R-:W-:Y:S02]  /*1440*/  USEL UR4, UR4, URZ, UP0 ;  /* 0x0000003f04047287 */ /* 0x000fe40008000000 */
[----:B------:R-:W-:Y:S02]  /*1450*/  UPLOP3.LUT UP0, UPT, UPT, UPT, UPT, 0x80, 0x0 ;  /* 0x000000000000789c */ /* 0x000fe40003f0f070 */
[----:B------:R-:W-:Y:S02]  /*1460*/  LOP3.LUT R12, R12, UR8, RZ, 0x3c, !PT ;  /* 0x000000080c0c7c12 */ /* 0x000fe4000f8e3cff */
[----:B------:R-:W-:Y:S07]  /*1470*/  @P1 BRA `(.L_x_23) ;  /* 0xfffffffc00501947 */ /* 0x000fee000383ffff */
.L_x_18:
[----:B------:R-:W-:Y:S01]  /*1480*/  ISETP.GE.AND P0, PT, R6, 0x1, PT ;  /* 0x000000010600780c */ /* 0x000fe20003f06270 */
[----:B------:R-:W-:-:S12]  /*1490*/  WARPGROUP.DEPBAR.LE gsb0, 0x0 ;  /* 0x00008000000079c5 */ /* 0x000fd80000010000 */
[----:B------:R-:W-:Y:S05]  /*14a0*/  @!P0 BRA `(.L_x_24) ;  /* 0x0000000000548947 */ /* 0x000fea0003800000 */
[----:B------:R-:W-:-:S04]  /*14b0*/  LOP3.LUT R6, R3, 0x1, RZ, 0xfc, !PT ;  /* 0x0000000103067812 */ /* 0x000fc800078efcff */
[----:B------:R-:W-:-:S13]  /*14c0*/  ISETP.NE.AND P0, PT, R6, 0x3, PT ;  /* 0x000000030600780c */ /* 0x000fda0003f05270 */
[----:B------:R-:W-:Y:S05]  /*14d0*/  @!P0 BRA `(.L_x_25) ;  /* 0x0000000000048947 */ /* 0x000fea0003800000 */
[----:B------:R-:W-:Y:S01]  /*14e0*/  BPT.TRAP 0x1 ;  /* 0x000000040000795c */ /* 0x000fe20000300000 */
.L_x_25:
[----:B------:R-:W-:Y:S01]  /*14f0*/  ISETP.NE.AND P0, PT, R4, RZ, PT ;  /* 0x000000ff0400720c */ /* 0x000fe20003f05270 */
[----:B------:R-:W-:Y:S01]  /*1500*/  BSSY B0, `(.L_x_26) ;  /* 0x000000d000007945 */ /* 0x000fe20003800000 */
[----:B------:R-:W-:-:S11]  /*1510*/  ISETP.GT.U32.AND P1, PT, R3, 0x1, PT ;  /* 0x000000010300780c */ /* 0x000fd60003f24070 */
[----:B------:R-:W-:Y:S05]  /*1520*/  @!P0 BRA `(.L_x_27) ;  /* 0x0000000000288947 */ /* 0x000fea0003800000 */
[----:B------:R-:W4:Y:S01]  /*1530*/  S2R R4, SR_CgaCtaId ;  /* 0x0000000000047919 */ /* 0x000f220000008800 */
[----:B------:R-:W-:Y:S02]  /*1540*/  SHF.R.U32.HI R8, RZ, 0x2, R7 ;  /* 0x00000002ff087819 */ /* 0x000fe40000011607 */
[----:B------:R-:W-:-:S03]  /*1550*/  MOV R3, 0x400 ;  /* 0x0000040000037802 */ /* 0x000fc60000000f00 */
[----:B------:R-:W-:-:S04]  /*1560*/  IMAD.WIDE.U32 R8, R8, 0x24924925, RZ ;  /* 0x2492492508087825 */ /* 0x000fc800078e00ff */
[----:B------:R-:W-:Y:S01]  /*1570*/  IMAD R8, R9, -0x1c, R7 ;  /* 0xffffffe409087824 */ /* 0x000fe200078e0207 */
[----:B----4-:R-:W-:-:S05]  /*1580*/  LEA R3, R4, R3, 0x18 ;  /* 0x0000000304037211 */ /* 0x010fca00078ec0ff */
[----:B------:R-:W-:-:S04]  /*1590*/  IMAD R8, R8, 0x8, R3 ;  /* 0x0000000808087824 */ /* 0x000fc800078e0203 */
[----:B------:R-:W-:-:S05]  /*15a0*/  VIADD R8, R8, 0x380e0 ;  /* 0x000380e008087836 */ /* 0x000fca0000000000 */
[----:B------:R-:W-:-:S04]  /*15b0*/  PRMT R8, R5, 0x654, R8 ;  /* 0x0000065405087816 */ /* 0x000fc80000000008 */
[----:B------:R4:W-:Y:S03]  /*15c0*/  SYNCS.ARRIVE.TRANS64.RED.A1T0 RZ, [R8+URZ], RZ ;  /* 0x000000ff08ff79a7 */ /* 0x0009e6000810043f */
.L_x_27:
[----:B------:R-:W-:Y:S05]  /*15d0*/  BSYNC B0 ;  /* 0x0000000000007941 */ /* 0x000fea0003800000 */
.L_x_26:
[----:B------:R-:W-:Y:S05]  /*15e0*/  @P1 BRA `(.L_x_24) ;  /* 0x0000000000041947 */ /* 0x000fea0003800000 */
[----:B------:R-:W-:Y:S01]  /*15f0*/  BPT.TRAP 0x1 ;  /* 0x000000040000795c */ /* 0x000fe20000300000 */
.L_x_24:
[----:B------:R-:W0:Y:S01]  /*1600*/  S2R R3, SR_TID.X ;  /* 0x0000000000037919 */ /* 0x000e220000002100 */
[----:B------:R-:W-:Y:S01]  /*1610*/  ULDC.64 UR4, c[0x0][0x280] ;  /* 0x0000a00000047ab9 */ /* 0x000fe20000000a00 */
[----:B------:R-:W1:Y:S01]  /*1620*/  S2R R9, SR_CTAID.Y ;  /* 0x0000000000097919 */ /* 0x000e620000002600 */
[----:B------:R-:W2:Y:S01]  /*1630*/  S2R R11, SR_CTAID.X ;  /* 0x00000000000b7919 */ /* 0x000ea20000002500 */
[----:B0-----:R-:W-:-:S04]  /*1640*/  SHF.R.S32.HI R4, RZ, 0x1f, R3 ;  /* 0x0000001fff047819 */ /* 0x001fc80000011403 */
[----:B------:R-:W-:Y:S01]  /*1650*/  LEA.HI R4, R4, R3, RZ, 0x7 ;  /* 0x0000000304047211 */ /* 0x000fe200078f38ff */
[----:B-1----:R-:W-:-:S03]  /*1660*/  IMAD.SHL.U32 R9, R9, 0x40, RZ ;  /* 0x0000004009097824 */ /* 0x002fc600078e00ff */
[----:B------:R-:W-:Y:S02]  /*1670*/  LOP3.LUT R4, R4, 0xffffff80, RZ, 0xc0, !PT ;  /* 0xffffff8004047812 */ /* 0x000fe400078ec0ff */
[----:B------:R-:W-:-:S03]  /*1680*/  ISETP.GE.AND P0, PT, R9, UR5, PT ;  /* 0x0000000509007c0c */ /* 0x000fc6000bf06270 */
[----:B------:R-:W-:Y:S02]  /*1690*/  IMAD.IADD R12, R3, 0x1, -R4 ;  /* 0x00000001030c7824 */ /* 0x000fe400078e0a04 */
[----:B--2---:R-:W-:-:S03]  /*16a0*/  IMAD.SHL.U32 R3, R11, 0x40, RZ ;  /* 0x000000400b037824 */ /* 0x004fc600078e00ff */
[----:B------:R-:W-:Y:S02]  /*16b0*/  SHF.R.S32.HI R15, RZ, 0x1f, R12 ;  /* 0x0000001fff0f7819 */ /* 0x000fe4000001140c */
[----:B------:R-:W-:Y:S02]  /*16c0*/  ISETP.GE.OR P0, PT, R3, UR4, P0 ;  /* 0x0000000403007c0c */ /* 0x000fe40008706670 */
[----:B------:R-:W-:-:S04]  /*16d0*/  LEA.HI R4, R15, R12, RZ, 0x2 ;  /* 0x0000000c0f047211 */ /* 0x000fc800078f10ff */
[--C-:B----4-:R-:W-:Y:S02]  /*16e0*/  SHF.R.S32.HI R8, RZ, 0x2, R4.reuse ;  /* 0x00000002ff087819 */ /* 0x110fe40000011404 */
[----:B------:R-:W-:-:S04]  /*16f0*/  SHF.R.S32.HI R5, RZ, 0x1f, R4 ;  /* 0x0000001fff057819 */ /* 0x000fc80000011404 */
[----:B------:R-:W-:-:S04]  /*1700*/  LEA.HI R5, R5, R8, RZ, 0x3 ;  /* 0x0000000805057211 */ /* 0x000fc800078f18ff */
[----:B------:R-:W-:Y:S01]  /*1710*/  LOP3.LUT R13, R5, 0xfffffff8, RZ, 0xc0, !PT ;  /* 0xfffffff8050d7812 */ /* 0x000fe200078ec0ff */
[----:B------:R-:W-:Y:S06]  /*1720*/  @P0 EXIT ;  /* 0x000000000000094d */ /* 0x000fec0003800000 */
[----:B------:R-:W0:Y:S01]  /*1730*/  LDC.64 R6, c[0x0][0x658] ;  /* 0x00019600ff067b82 */ /* 0x000e220000000a00 */
[----:B------:R-:W-:Y:S01]  /*1740*/  LOP3.LUT R5, R4, 0x7ffffffc, RZ, 0xc0, !PT ;  /* 0x7ffffffc04057812 */ /* 0x000fe200078ec0ff */
[----:B------:R-:W-:Y:S01]  /*1750*/  IMAD.IADD R4, R8, 0x1, -R13 ;  /* 0x0000000108047824 */ /* 0x000fe200078e0a0d */
[----:B------:R-:W-:Y:S02]  /*1760*/  LEA.HI R10, R15, R12, RZ, 0x5 ;  /* 0x0000000c0f0a7211 */ /* 0x000fe400078f28ff */
[----:B---3-5:R-:W-:Y:S01]  /*1770*/  FSETP.NEU.AND P1, PT, R2, RZ, PT ;  /* 0x000000ff0200720b */ /* 0x028fe20003f2d000 */
[----:B------:R-:W-:Y:S01]  /*1780*/  IMAD.IADD R8, R12, 0x1, -R5 ;  /* 0x000000010c087824 */ /* 0x000fe200078e0a05 */
[----:B------:R-:W-:Y:S02]  /*1790*/  SHF.R.S32.HI R5, RZ, 0x1f, R4 ;  /* 0x0000001fff057819 */ /* 0x000fe40000011404 */
[----:B------:R-:W-:Y:S01]  /*17a0*/  SHF.R.S32.HI R13, RZ, 0x5, R10 ;  /* 0x00000005ff0d7819 */ /* 0x000fe2000001140a */
[----:B------:R-:W-:-:S02]  /*17b0*/  IMAD.SHL.U32 R12, R8, 0x2, RZ ;  /* 0x00000002080c7824 */ /* 0x000fc400078e00ff */
[----:B------:R-:W-:-:S03]  /*17c0*/  IMAD.WIDE R10, R11, 0x40, R4 ;  /* 0x000000400b0a7825 */ /* 0x000fc600078e0204 */
[----:B------:R-:W-:Y:S01]  /*17d0*/  SHF.R.S32.HI R14, RZ, 0x1f, R12 ;  /* 0x0000001fff0e7819 */ /* 0x000fe2000001140c */
[----:B------:R-:W-:Y:S01]  /*17e0*/  IMAD R5, R13, -0x10, -R3 ;  /* 0xfffffff00d057824 */ /* 0x000fe200078e0a03 */
[----:B------:R-:W-:Y:S01]  /*17f0*/  IADD3 R8, P0, R9, R12, RZ ;  /* 0x0000000c09087210 */ /* 0x000fe20007f1e0ff */
[----:B------:R-:W-:Y:S01]  /*1800*/  IMAD.WIDE R10, R13, 0x10, R10 ;  /* 0x000000100d0a7825 */ /* 0x000fe200078e020a */
[----:B------:R-:W-:Y:S02]  /*1810*/  IADD3 R3, -R12, UR5, -R9 ;  /* 0x000000050c037c10 */ /* 0x000fe4000fffe909 */
[----:B------:R-:W-:Y:S02]  /*1820*/  LEA.HI.X.SX32 R9, R9, R14, 0x1, P0 ;  /* 0x0000000e09097211 */ /* 0x000fe400000f0eff */
[----:B------:R-:W-:Y:S01]  /*1830*/  IADD3 R4, R5, UR4, -R4 ;  /* 0x0000000405047c10 */ /* 0x000fe2000fffe804 */
[-C--:B0-----:R-:W-:Y:S01]  /*1840*/  IMAD R5, R11, R6.reuse, RZ ;  /* 0x000000060b057224 */ /* 0x081fe200078e02ff */
[----:B------:R-:W-:Y:S01]  /*1850*/  ISETP.GT.AND P0, PT, R3, RZ, PT ;  /* 0x000000ff0300720c */ /* 0x000fe20003f04270 */
[----:B------:R-:W-:Y:S01]  /*1860*/  IMAD.WIDE.U32 R12, R10, R6, R8 ;  /* 0x000000060a0c7225 */ /* 0x000fe200078e0008 */
[----:B------:R-:W-:-:S02]  /*1870*/  SHF.L.U64.HI R16, R6, 0x3, R7 ;  /* 0x0000000306107819 */ /* 0x000fc40000010207 */
[----:B------:R-:W-:Y:S01]  /*1880*/  ISETP.GT.AND P2, PT, R4, RZ, P0 ;  /* 0x000000ff0400720c */ /* 0x000fe20000744270 */
[----:B------:R-:W-:Y:S02]  /*1890*/  IMAD R5, R10, R7, R5 ;  /* 0x000000070a057224 */ /* 0x000fe400078e0205 */
[----:B------:R-:W-:Y:S02]  /*18a0*/  IMAD.SHL.U32 R17, R6, 0x8, RZ ;  /* 0x0000000806117824 */ /* 0x000fe400078e00ff */
[----:B------:R-:W-:Y:S01]  /*18b0*/  IMAD.IADD R19, R13, 0x1, R5 ;  /* 0x000000010d137824 */ /* 0x000fe200078e0205 */
[----:B------:R-:W-:Y:S07]  /*18c0*/  @!P1 BRA `(.L_x_28) ;  /* 0x00000018001c9947 */ /* 0x000fee0003800000 */
[----:B------:R-:W-:Y:S01]  /*18d0*/  ULDC.64 UR6, c[0x0][0x630] ;  /* 0x00018c0000067ab9 */ /* 0x000fe20000000a00 */
[----:B------:R-:W-:Y:S01]  /*18e0*/  ULDC.64 UR8, c[0x0][0x628] ;  /* 0x00018a0000087ab9 */ /* 0x000fe20000000a00 */
[----:B------:R-:W-:Y:S01]  /*18f0*/  IMAD R5, R11, UR6, RZ ;  /* 0x000000060b057c24 */ /* 0x000fe2000f8e02ff */
[----:B------:R-:W-:Y:S01]  /*1900*/  ULDC.64 UR4, c[0x0][0x650] ;  /* 0x0001940000047ab9 */ /* 0x000fe20000000a00 */
[----:B------:R-:W-:-:S04]  /*1910*/  IMAD.WIDE.U32 R14, R10, UR6, R8 ;  /* 0x000000060a0e7c25 */ /* 0x000fc8000f8e0008 */
[----:B------:R-:W-:Y:S01]  /*1920*/  IMAD R5, R10, UR7, R5 ;  /* 0x000000070a057c24 */ /* 0x000fe2000f8e0205 */
[----:B------:R-:W-:-:S03]  /*1930*/  LEA R6, P1, R14, UR8, 0x1 ;  /* 0x000000080e067c11 */ /* 0x000fc6000f8208ff */
[----:B------:R-:W-:-:S05]  /*1940*/  IMAD.IADD R7, R15, 0x1, R5 ;  /* 0x000000010f077824 */ /* 0x000fca00078e0205 */
[----:B------:R-:W-:-:S05]  /*1950*/  LEA.HI.X R7, R14, UR9, R7, 0x1, P1 ;  /* 0x000000090e077c11 */ /* 0x000fca00088f0c07 */
[----:B------:R-:W2:Y:S01]  /*1960*/  @P2 LDG.E.LTC128B.U16 R13, desc[UR12][R6.64] ;  /* 0x0000000c060d2981 */ /* 0x000ea2000c1e1520 */
[----:B------:R-:W-:Y:S01]  /*1970*/  LEA R14, P4, R12, UR4, 0x1 ;  /* 0x000000040c0e7c11 */ /* 0x000fe2000f8808ff */
[----:B------:R-:W-:Y:S01]  /*1980*/  BSSY B0, `(.L_x_29) ;  /* 0x000000d000007945 */ /* 0x000fe20003800000 */
[----:B------:R-:W-:-:S04]  /*1990*/  ISETP.GT.AND P1, PT, R3, 0x1, PT ;  /* 0x000000010300780c */ /* 0x000fc80003f24270 */
[----:B------:R-:W-:Y:S01]  /*19a0*/  ISETP.GT.AND P3, PT, R4, RZ, P1 ;  /* 0x000000ff0400720c */ /* 0x000fe20000f64270 */
[----:B--2---:R-:W-:-:S04]  /*19b0*/  IMAD.U32 R15, R13, 0x10000, RZ ;  /* 0x000100000d0f7824 */ /* 0x004fc800078e00ff */
[----:B------:R-:W-:-:S04]  /*19c0*/  FMUL R15, R15, R2 ;  /* 0x000000020f0f7220 */ /* 0x000fc80000400000 */
[----:B------:R-:W-:-:S05]  /*19d0*/  FFMA R15, R24, R0, R15 ;  /* 0x00000000180f7223 */ /* 0x000fca000000000f */
[----:B------:R-:W-:Y:S02]  /*19e0*/  F2FP.BF16.F32.PACK_AB R18, RZ, R15 ;  /* 0x0000000fff12723e */ /* 0x000fe400000010ff */
[----:B------:R-:W-:Y:S02]  /*19f0*/  LEA.HI.X R15, R12, UR5, R19, 0x1, P4 ;  /* 0x000000050c0f7c11 */ /* 0x000fe4000a0f0c13 */
[----:B------:R-:W-:Y:S02]  /*1a00*/  PRMT R12, R18, 0x7610, R12 ;  /* 0x00007610120c7816 */ /* 0x000fe4000000000c */
[----:B------:R-:W-:-:S03]  /*1a10*/  PRMT R18, R13, 0x7610, R18 ;  /* 0x000076100d127816 */ /* 0x000fc60000000012 */
[----:B------:R0:W-:Y:S01]  /*1a20*/  @P2 STG.E.U16 desc[UR12][R14.64], R12 ;  /* 0x0000000c0e002986 */ /* 0x0001e2000c10150c */
[----:B------:R-:W-:Y:S05]  /*1a30*/  @!P3 BRA `(.L_x_30) ;  /* 0x000000000004b947 */ /* 0x000fea0003800000 */
[----:B------:R1:W5:Y:S02]  /*1a40*/  LDG.E.LTC128B.U16 R18, desc[UR12][R6.64+0x2] ;  /* 0x0000020c06127981 */ /* 0x000364000c1e1520 */
.L_x_30:
[----:B------:R-:W-:Y:S05]  /*1a50*/  BSYNC B0 ;  /* 0x0000000000007941 */ /* 0x000fea0003800000 */
.L_x_29:
[----:B------:R-:W-:Y:S01]  /*1a60*/  USHF.L.U32 UR5, UR6, 0x3, URZ ;  /* 0x0000000306057899 */ /* 0x000fe2000800063f */
[----:B-----5:R-:W-:Y:S01]  /*1a70*/  IMAD.U32 R11, R18, 0x10000, RZ ;  /* 0x00010000120b7824 */ /* 0x020fe200078e00ff */
[----:B------:R-:W-:Y:S01]  /*1a80*/  USHF.L.U64.HI UR4, UR6, 0x3, UR7 ;  /* 0x0000000306047899 */ /* 0x000fe20008010207 */
[----:B------:R-:W-:Y:S02]  /*1a90*/  ISETP.GT.AND P0, PT, R4, 0x8, P0 ;  /* 0x000000080400780c */ /* 0x000fe40000704270 */
[----:B------:R-:W-:Y:S01]  /*1aa0*/  FMUL R20, R11, R2 ;  /* 0x000000020b147220 */ /* 0x000fe20000400000 */
[----:B0-----:R-:W-:Y:S02]  /*1ab0*/  IMAD.U32 R12, RZ, RZ, UR5 ;  /* 0x00000005ff0c7e24 */ /* 0x001fe4000f8e00ff */
[----:B------:R-:W-:Y:S02]  /*1ac0*/  IMAD.U32 R13, RZ, RZ, UR4 ;  /* 0x00000004ff0d7e24 */ /* 0x000fe4000f8e00ff */
[----:B------:R-:W-:Y:S01]  /*1ad0*/  FFMA R20, R25, R0, R20 ;  /* 0x0000000019147223 */ /* 0x000fe20000000014 */
[----:B------:R-:W-:-:S04]  /*1ae0*/  IMAD.WIDE.U32 R12, R10, UR6, R12 ;  /* 0x000000060a0c7c25 */ /* 0x000fc8000f8e000c */
[----:B------:R-:W-:Y:S02]  /*1af0*/  F2FP.BF16.F32.PACK_AB R20, RZ, R20 ;  /* 0x00000014ff14723e */ /* 0x000fe400000010ff */
[----:B------:R-:W-:Y:S01]  /*1b00*/  IADD3 R10, P2, R8, R12, RZ ;  /* 0x0000000c080a7210 */ /* 0x000fe20007f5e0ff */
[----:B------:R-:W-:-:S03]  /*1b10*/  @P3 IMAD.MOV.U32 R12, RZ, RZ, R14 ;  /* 0x000000ffff0c3224 */ /* 0x000fc600078e000e */
[----:B------:R-:W-:Y:S01]  /*1b20*/  IADD3.X R5, R9, R5, R13, P2, !PT ;  /* 0x0000000509057210 */ /* 0x000fe200017fe40d */
[----:B------:R-:W-:Y:S01]  /*1b30*/  @P3 IMAD.MOV.U32 R13, RZ, RZ, R15 ;  /* 0x000000ffff0d3224 */ /* 0x000fe200078e000f */
[----:B------:R-:W-:-:S04]  /*1b40*/  LEA R8, P2, R10, UR8, 0x1 ;  /* 0x000000080a087c11 */ /* 0x000fc8000f8408ff */
[----:B------:R-:W-:Y:S01]  /*1b50*/  LEA.HI.X R9, R10, UR9, R5, 0x1, P2 ;  /* 0x000000090a097c11 */ /* 0x000fe200090f0c05 */
[----:B------:R0:W-:Y:S04]  /*1b60*/  @P3 STG.E.U16 desc[UR12][R12.64+0x2], R20 ;  /* 0x000002140c003986 */ /* 0x0001e8000c10150c */
[----:B------:R-:W2:Y:S01]  /*1b70*/  @P0 LDG.E.LTC128B.U16 R18, desc[UR12][R8.64] ;  /* 0x0000000c08120981 */ /* 0x000ea2000c1e1520 */
[C---:B------:R-:W-:Y:S01]  /*1b80*/  SHF.L.U64.HI R11, R17.reuse, 0x1, R16 ;  /* 0x00000001110b7819 */ /* 0x040fe20000010210 */
[----:B------:R-:W-:Y:S01]  /*1b90*/  BSSY B0, `(.L_x_31) ;  /* 0x000000b000007945 */ /* 0x000fe20003800000 */
[----:B------:R-:W-:Y:S02]  /*1ba0*/  LEA R10, P2, R17, R14, 0x1 ;  /* 0x0000000e110a7211 */ /* 0x000fe400078408ff */
[----:B------:R-:W-:-:S03]  /*1bb0*/  ISETP.GT.AND P1, PT, R4, 0x8, P1 ;  /* 0x000000080400780c */ /* 0x000fc60000f24270 */
[----:B------:R-:W-:Y:S02]  /*1bc0*/  IMAD.X R11, R11, 0x1, R15, P2 ;  /* 0x000000010b0b7824 */ /* 0x000fe400010e060f */
[----:B--2---:R-:W-:-:S04]  /*1bd0*/  IMAD.U32 R5, R18, 0x10000, RZ ;  /* 0x0001000012057824 */ /* 0x004fc800078e00ff */
[----:B------:R-:W-:-:S04]  /*1be0*/  FMUL R5, R5, R2 ;  /* 0x0000000205057220 */ /* 0x000fc80000400000 */
[----:B------:R-:W-:-:S05]  /*1bf0*/  FFMA R5, R26, R0, R5 ;  /* 0x000000001a057223 */ /* 0x000fca0000000005 */
[----:B------:R-:W-:-:S05]  /*1c00*/  F2FP.BF16.F32.PACK_AB R5, RZ, R5 ;  /* 0x00000005ff05723e */ /* 0x000fca00000010ff */
[----:B------:R0:W-:Y:S01]  /*1c10*/  @P0 STG.E.U16 desc[UR12][R10.64], R5 ;  /* 0x000000050a000986 */ /* 0x0001e2000c10150c */
[----:B------:R-:W-:Y:S05]  /*1c20*/  @!P1 BRA `(.L_x_32) ;  /* 0x0000000000049947 */ /* 0x000fea0003800000 */
[----:B------:R2:W5:Y:S02]  /*1c30*/  LDG.E.LTC128B.U16 R18, desc[UR12][R8.64+0x2] ;  /* 0x0000020c08127981 */ /* 0x000564000c1e1520 */
.L_x_32:
[----:B------:R-:W-:Y:S05]  /*1c40*/  BSYNC B0 ;  /* 0x0000000000007941 */ /* 0x000fea0003800000 */
.L_x_31:
[----:B0----5:R-:W-:Y:S01]  /*1c50*/  IMAD.U32 R5, R18, 0x10000, RZ ;  /* 0x0001000012057824 */ /* 0x021fe200078e00ff */
[----:B------:R-:W-:Y:S01]  /*1c60*/  ISETP.GT.AND P0, PT, R3, 0x8, PT ;  /* 0x000000080300780c */ /* 0x000fe20003f04270 */
[----:B------:R-:W-:Y:S02]  /*1c70*/  BSSY B0, `(.L_x_33) ;  /* 0x0000008000007945 */ /* 0x000fe40003800000 */
[----:B------:R-:W-:Y:S01]  /*1c80*/  FMUL R12, R5, R2 ;  /* 0x00000002050c7220 */ /* 0x000fe20000400000 */
[----:B------:R-:W-:-:S03]  /*1c90*/  ISETP.GT.AND P2, PT, R4, RZ, P0 ;  /* 0x000000ff0400720c */ /* 0x000fc60000744270 */
[----:B------:R-:W-:-:S05]  /*1ca0*/  FFMA R12, R27, R0, R12 ;  /* 0x000000001b0c7223 */ /* 0x000fca000000000c */
[----:B------:R-:W-:-:S05]  /*1cb0*/  F2FP.BF16.F32.PACK_AB R12, RZ, R12 ;  /* 0x0000000cff0c723e */ /* 0x000fca00000010ff */
[----:B------:R0:W-:Y:S01]  /*1cc0*/  @P1 STG.E.U16 desc[UR12][R10.64+0x2], R12 ;  /* 0x0000020c0a001986 */ /* 0x0001e2000c10150c */
[----:B------:R-:W-:Y:S05]  /*1cd0*/  @!P2 BRA `(.L_x_34) ;  /* 0x000000000004a947 */ /* 0x000fea0003800000 */
[----:B------:R3:W5:Y:S02]  /*1ce0*/  LDG.E.LTC128B.U16 R18, desc[UR12][R6.64+0x10] ;  /* 0x0000100c06127981 */ /* 0x000764000c1e1520 */
.L_x_34:
[----:B------:R-:W-:Y:S05]  /*1cf0*/  BSYNC B0 ;  /* 0x0000000000007941 */ /* 0x000fea0003800000 */
.L_x_33:
[----:B-----5:R-:W-:Y:S01]  /*1d00*/  IMAD.U32 R5, R18, 0x10000, RZ ;  /* 0x0001000012057824 */ /* 0x020fe200078e00ff */
[----:B------:R-:W-:Y:S01]  /*1d10*/  ISETP.GT.AND P1, PT, R3, 0x9, PT ;  /* 0x000000090300780c */ /* 0x000fe20003f24270 */
[----:B0-----:R-:W-:Y:S01]  /*1d20*/  @P2 IMAD.MOV.U32 R12, RZ, RZ, R14 ;  /* 0x000000ffff0c2224 */ /* 0x001fe200078e000e */
[----:B------:R-:W-:Y:S01]  /*1d30*/  BSSY B0, `(.L_x_35) ;  /* 0x0000009000007945 */ /* 0x000fe20003800000 */
[----:B------:R-:W-:Y:S01]  /*1d40*/  FMUL R5, R5, R2 ;  /* 0x0000000205057220 */ /* 0x000fe20000400000 */
[----:B------:R-:W-:Y:S01]  /*1d50*/  @P2 IMAD.MOV.U32 R13, RZ, RZ, R15 ;  /* 0x000000ffff0d2224 */ /* 0x000fe200078e000f */
[----:B------:R-:W-:Y:S02]  /*1d60*/  ISETP.GT.AND P3, PT, R4, RZ, P1 ;  /* 0x000000ff0400720c */ /* 0x000fe40000f64270 */
[----:B------:R-:W-:-:S05]  /*1d70*/  FFMA R5, R28, R0, R5 ;  /* 0x000000001c057223 */ /* 0x000fca0000000005 */
[----:B------:R-:W-:-:S05]  /*1d80*/  F2FP.BF16.F32.PACK_AB R5, RZ, R5 ;  /* 0x00000005ff05723e */ /* 0x000fca00000010ff */
[----:B------:R0:W-:Y:S01]  /*1d90*/  @P2 STG.E.U16 desc[UR12][R12.64+0x10], R5 ;  /* 0x000010050c002986 */ /* 0x0001e2000c10150c */
[----:B------:R-:W-:Y:S05]  /*1da0*/  @!P3 BRA `(.L_x_36) ;  /* 0x000000000004b947 */ /* 0x000fea0003800000 */
[----:B------:R4:W5:Y:S02]  /*1db0*/  LDG.E.LTC128B.U16 R18, desc[UR12][R6.64+0x12] ;  /* 0x0000120c06127981 */ /* 0x000964000c1e1520 */
.L_x_36:
[----:B------:R-:W-:Y:S05]  /*1dc0*/  BSYNC B0 ;  /* 0x0000000000007941 */ /* 0x000fea0003800000 */
.L_x_35:
[----:B0----5:R-:W-:Y:S01]  /*1dd0*/  IMAD.U32 R5, R18, 0x10000, RZ ;  /* 0x0001000012057824 */ /* 0x021fe200078e00ff */
[----:B------:R-:W-:Y:S01]  /*1de0*/  ISETP.GT.AND P0, PT, R4, 0x8, P0 ;  /* 0x000000080400780c */ /* 0x000fe20000704270 */
[----:B------:R-:W-:Y:S01]  /*1df0*/  @P3 IMAD.MOV.U32 R13, RZ, RZ, R15 ;  /* 0x000000ffff0d3224 */ /* 0x000fe200078e000f */
[----:B------:R-:W-:Y:S01]  /*1e00*/  BSSY B0, `(.L_x_37) ;  /* 0x0000009000007945 */ /* 0x000fe20003800000 */
[----:B------:R-:W-:-:S04]  /*1e10*/  FMUL R12, R5, R2 ;  /* 0x00000002050c7220 */ /* 0x000fc80000400000 */
[----:B------:R-:W-:-:S05]  /*1e20*/  FFMA R12, R29, R0, R12 ;  /* 0x000000001d0c7223 */ /* 0x000fca000000000c */
[----:B------:R-:W-:-:S04]  /*1e30*/  F2FP.BF16.F32.PACK_AB R12, RZ, R12 ;  /* 0x0000000cff0c723e */ /* 0x000fc800000010ff */
[----:B------:R-:W-:Y:S01]  /*1e40*/  PRMT R5, R12, 0x7610, R5 ;  /* 0x000076100c057816 */ /* 0x000fe20000000005 */
[----:B------:R-:W-:-:S05]  /*1e50*/  @P3 IMAD.MOV.U32 R12, RZ, RZ, R14 ;  /* 0x000000ffff0c3224 */ /* 0x000fca00078e000e */
[----:B------:R0:W-:Y:S01]  /*1e60*/  @P3 STG.E.U16 desc[UR12][R12.64+0x12], R5 ;  /* 0x000012050c003986 */ /* 0x0001e2000c10150c */
[----:B------:R-:W-:Y:S05]  /*1e70*/  @!P0 BRA `(.L_x_38) ;  /* 0x0000000000048947 */ /* 0x000fea0003800000 */
[----:B------:R0:W5:Y:S02]  /*1e80*/  LDG.E.LTC128B.U16 R18, desc[UR12][R8.64+0x10] ;  /* 0x0000100c08127981 */ /* 0x000164000c1e1520 */
.L_x_38:
[----:B------:R-:W-:Y:S05]  /*1e90*/  BSYNC B0 ;  /* 0x0000000000007941 */ /* 0x000fea0003800000 */
.L_x_37:
[----:B0----5:R-:W-:Y:S01]  /*1ea0*/  IMAD.U32 R5, R18, 0x10000, RZ ;  /* 0x0001000012057824 */ /* 0x021fe200078e00ff */
[----:B------:R-:W-:Y:S01]  /*1eb0*/  ISETP.GT.AND P1, PT, R4, 0x8, P1 ;  /* 0x000000080400780c */ /* 0x000fe20000f24270 */
[----:B------:R-:W-:Y:S02]  /*1ec0*/  BSSY B0, `(.L_x_39) ;  /* 0x0000007000007945 */ /* 0x000fe40003800000 */
[----:B------:R-:W-:-:S04]  /*1ed0*/  FMUL R5, R5, R2 ;  /* 0x0000000205057220 */ /* 0x000fc80000400000 */
[----:B------:R-:W-:-:S05]  /*1ee0*/  FFMA R5, R30, R0, R5 ;  /* 0x000000001e057223 */ /* 0x000fca0000000005 */
[----:B------:R-:W-:-:S05]  /*1ef0*/  F2FP.BF16.F32.PACK_AB R5, RZ, R5 ;  /* 0x00000005ff05723e */ /* 0x000fca00000010ff */
[----:B------:R0:W-:Y:S01]  /*1f00*/  @P0 STG.E.U16 desc[UR12][R10.64+0x10], R5 ;  /* 0x000010050a000986 */ /* 0x0001e2000c10150c */
[----:B------:R-:W-:Y:S05]  /*1f10*/  @!P1 BRA `(.L_x_40) ;  /* 0x0000000000049947 */ /* 0x000fea0003800000 */
[----:B------:R0:W5:Y:S02]  /*1f20*/  LDG.E.LTC128B.U16 R18, desc[UR12][R8.64+0x12] ;  /* 0x0000120c08127981 */ /* 0x000164000c1e1520 */
.L_x_40:
[----:B------:R-:W-:Y:S05]  /*1f30*/  BSYNC B0 ;  /* 0x0000000000007941 */ /* 0x000fea0003800000 */
.L_x_39:
        /* <DEDUP_REMOVED lines=10> */
.L_x_42:
[----:B------:R-:W-:Y:S05]  /*1fe0*/  BSYNC B0 ;  /* 0x0000000000007941 */ /* 0x000fea0003800000 */
.L_x_41:
        /* <DEDUP_REMOVED lines=12> */
.L_x_44:
[----:B------:R-:W-:Y:S05]  /*20b0*/  BSYNC B0 ;  /* 0x0000000000007941 */ /* 0x000fea0003800000 */
.L_x_43:
        /* <DEDUP_REMOVED lines=12> */
.L_x_46:
[----:B------:R-:W-:Y:S05]  /*2180*/  BSYNC B0 ;  /* 0x0000000000007941 */ /* 0x000fea0003800000 */
.L_x_45:
        /* <DEDUP_REMOVED lines=9> */
.L_x_48:
[----:B------:R-:W-:Y:S05]  /*2220*/  BSYNC B0 ;  /* 0x0000000000007941 */ /* 0x000fea0003800000 */
.L_x_47:
        /* <DEDUP_REMOVED lines=10> */
.L_x_50:
[----:B------:R-:W-:Y:S05]  /*22d0*/  BSYNC B0 ;  /* 0x0000000000007941 */ /* 0x000fea0003800000 */
.L_x_49:
        /* <DEDUP_REMOVED lines=12> */
.L_x_52:
[----:B------:R-:W-:Y:S05]  /*23a0*/  BSYNC B0 ;  /* 0x0000000000007941 */ /* 0x000fea0003800000 */
.L_x_51:
        /* <DEDUP_REMOVED lines=12> */
.L_x_54:
[----:B------:R-:W-:Y:S05]  /*2470*/  BSYNC B0 ;  /* 0x0000000000007941 */ /* 0x000fea0003800000 */
.L_x_53:
        /* <DEDUP_REMOVED lines=9> */
.L_x_56:
[----:B------:R-:W-:Y:S05]  /*2510*/  BSYNC B0 ;  /* 0x0000000000007941 */ /* 0x000fea0003800000 */
.L_x_55:
        /* <DEDUP_REMOVED lines=10> */
.L_x_58:
[----:B------:R-:W-:Y:S05]  /*25c0*/  BSYNC B0 ;  /* 0x0000000000007941 */ /* 0x000fea0003800000 */
.L_x_57:
        /* <DEDUP_REMOVED lines=12> */
.L_x_60:
[----:B------:R-:W-:Y:S05]  /*2690*/  BSYNC B0 ;  /* 0x0000000000007941 */ /* 0x000fea0003800000 */
.L_x_59:
        /* <DEDUP_REMOVED lines=12> */
.L_x_62:
[----:B------:R-:W-:Y:S05]  /*2760*/  BSYNC B0 ;  /* 0x0000000000007941 */ /* 0x000fea0003800000 */
.L_x_61:
        /* <DEDUP_REMOVED lines=9> */
.L_x_64:
[----:B------:R-:W-:Y:S05]  /*2800*/  BSYNC B0 ;  /* 0x0000000000007941 */ /* 0x000fea0003800000 */
.L_x_63:
        /* <DEDUP_REMOVED lines=10> */
.L_x_66:
[----:B------:R-:W-:Y:S05]  /*28b0*/  BSYNC B0 ;  /* 0x0000000000007941 */ /* 0x000fea0003800000 */
.L_x_65:
        /* <DEDUP_REMOVED lines=12> */
.L_x_68:
[----:B------:R-:W-:Y:S05]  /*2980*/  BSYNC B0 ;  /* 0x0000000000007941 */ /* 0x000fea0003800000 */
.L_x_67:
        /* <DEDUP_REMOVED lines=12> */
.L_x_70:
[----:B------:R-:W-:Y:S05]  /*2a50*/  BSYNC B0 ;  /* 0x0000000000007941 */ /* 0x000fea0003800000 */
.L_x_69:
        /* <DEDUP_REMOVED lines=9> */
.L_x_72:
[----:B------:R-:W-:Y:S05]  /*2af0*/  BSYNC B0 ;  /* 0x0000000000007941 */ /* 0x000fea0003800000 */
.L_x_71:
        /* <DEDUP_REMOVED lines=10> */
.L_x_74:
[----:B------:R-:W-:Y:S05]  /*2ba0*/  BSYNC B0 ;  /* 0x0000000000007941 */ /* 0x000fea0003800000 */
.L_x_73:
        /* <DEDUP_REMOVED lines=12> */
.L_x_76:
[----:B------:R-:W-:Y:S05]  /*2c70*/  BSYNC B0 ;  /* 0x0000000000007941 */ /* 0x000fea0003800000 */
.L_x_75:
        /* <DEDUP_REMOVED lines=12> */
.L_x_78:
[----:B------:R-:W-:Y:S05]  /*2d40*/  BSYNC B0 ;  /* 0x0000000000007941 */ /* 0x000fea0003800000 */
.L_x_77:
        /* <DEDUP_REMOVED lines=9> */
.L_x_80:
[----:B------:R-:W-:Y:S05]  /*2de0*/  BSYNC B0 ;  /* 0x0000000000007941 */ /* 0x000fea0003800000 */
.L_x_79:
        /* <DEDUP_REMOVED lines=10> */
.L_x_82:
[----:B------:R-:W-:Y:S05]  /*2e90*/  BSYNC B0 ;  /* 0x0000000000007941 */ /* 0x000fea0003800000 */
.L_x_81:
        /* <DEDUP_REMOVED lines=12> */
.L_x_84:
[----:B------:R-:W-:Y:S05]  /*2f60*/  BSYNC B0 ;  /* 0x0000000000007941 */ /* 0x000fea0003800000 */
.L_x_83:
[----:B-----5:R-:W-:Y:S01]  /*2f70*/  IMAD.U32 R3, R18, 0x10000, RZ ;  /* 0x0001000012037824 */ /* 0x020fe200078e00ff */
[----:B------:R-:W-:Y:S01]  /*2f80*/  ISETP.GT.AND P0, PT, R4, 0x8, P0 ;  /* 0x000000080400780c */ /* 0x000fe20000704270 */
[----:B------:R-:W-:Y:S02]  /*2f90*/  BSSY B0, `(.L_x_85) ;  /* 0x0000007000007945 */ /* 0x000fe40003800000 */
[----:B01-34-:R-:W-:-:S04]  /*2fa0*/  FMUL R6, R3, R2 ;  /* 0x0000000203067220 */ /* 0x01bfc80000400000 */
[----:B------:R-:W-:-:S05]  /*2fb0*/  FFMA R6, R53, R0, R6 ;  /* 0x0000000035067223 */ /* 0x000fca0000000006 */
[----:B------:R-:W-:-:S05]  /*2fc0*/  F2FP.BF16.F32.PACK_AB R6, RZ, R6 ;  /* 0x00000006ff06723e */ /* 0x000fca00000010ff */
[----:B------:R0:W-:Y:S01]  /*2fd0*/  @P3 STG.E.U16 desc[UR12][R14.64+0x72], R6 ;  /* 0x000072060e003986 */ /* 0x0001e2000c10150c */
[----:B------:R-:W-:Y:S05]  /*2fe0*/  @!P0 BRA `(.L_x_86) ;  /* 0x0000000000048947 */ /* 0x000fea0003800000 */
[----:B------:R1:W5:Y:S02]  /*2ff0*/  LDG.E.LTC128B.U16 R18, desc[UR12][R8.64+0x70] ;  /* 0x0000700c08127981 */ /* 0x000364000c1e1520 */
.L_x_86:
[----:B------:R-:W-:Y:S05]  /*3000*/  BSYNC B0 ;  /* 0x0000000000007941 */ /* 0x000fea0003800000 */
.L_x_85:
[----:B-----5:R-:W-:Y:S01]  /*3010*/  IMAD.U32 R3, R18, 0x10000, RZ ;  /* 0x0001000012037824 */ /* 0x020fe200078e00ff */
[----:B------:R-:W-:Y:S01]  /*3020*/  ISETP.GT.AND P1, PT, R4, 0x8, P1 ;  /* 0x000000080400780c */ /* 0x000fe20000f24270 */
[----:B------:R-:W-:Y:S01]  /*3030*/  @P0 IMAD.MOV.U32 R4, RZ, RZ, R10 ;  /* 0x000000ffff040224 */ /* 0x000fe200078e000a */
[----:B------:R-:W-:Y:S01]  /*3040*/  BSSY B0, `(.L_x_87) ;  /* 0x0000008000007945 */ /* 0x000fe20003800000 */
[----:B------:R-:W-:Y:S01]  /*3050*/  FMUL R3, R3, R2 ;  /* 0x0000000203037220 */ /* 0x000fe20000400000 */
[----:B------:R-:W-:-:S03]  /*3060*/  @P0 IMAD.MOV.U32 R5, RZ, RZ, R11 ;  /* 0x000000ffff050224 */ /* 0x000fc600078e000b */
[----:B------:R-:W-:-:S05]  /*3070*/  FFMA R3, R54, R0, R3 ;  /* 0x0000000036037223 */ /* 0x000fca0000000003 */
[----:B------:R-:W-:-:S05]  /*3080*/  F2FP.BF16.F32.PACK_AB R3, RZ, R3 ;  /* 0x00000003ff03723e */ /* 0x000fca00000010ff */
[----:B------:R3:W-:Y:S01]  /*3090*/  @P0 STG.E.U16 desc[UR12][R4.64+0x70], R3 ;  /* 0x0000700304000986 */ /* 0x0007e2000c10150c */
[----:B------:R-:W-:Y:S05]  /*30a0*/  @!P1 BRA `(.L_x_88) ;  /* 0x0000000000049947 */ /* 0x000fea0003800000 */
[----:B------:R4:W5:Y:S02]  /*30b0*/  LDG.E.LTC128B.U16 R18, desc[UR12][R8.64+0x72] ;  /* 0x0000720c08127981 */ /* 0x000964000c1e1520 */
.L_x_88:
[----:B------:R-:W-:Y:S05]  /*30c0*/  BSYNC B0 ;  /* 0x0000000000007941 */ /* 0x000fea0003800000 */
.L_x_87:
[----:B---3-5:R-:W-:-:S04]  /*30d0*/  IMAD.U32 R3, R18, 0x10000, RZ ;  /* 0x0001000012037824 */ /* 0x028fc800078e00ff */
[----:B------:R-:W-:-:S04]  /*30e0*/  FMUL R2, R3, R2 ;  /* 0x0000000203027220 */ /* 0x000fc80000400000 */
[----:B------:R-:W-:Y:S01]  /*30f0*/  FFMA R2, R55, R0, R2 ;  /* 0x0000000037027223 */ /* 0x000fe20000000002 */
[----:B------:R-:W-:Y:S06]  /*3100*/  @!P1 EXIT ;  /* 0x000000000000994d */ /* 0x000fec0003800000 */
[----:B------:R-:W-:-:S05]  /*3110*/  F2FP.BF16.F32.PACK_AB R2, RZ, R2 ;  /* 0x00000002ff02723e */ /* 0x000fca00000010ff */
[----:B------:R-:W-:Y:S01]  /*3120*/  STG.E.U16 desc[UR12][R10.64+0x72], R2 ;  /* 0x000072020a007986 */ /* 0x000fe2000c10150c */
[----:B------:R-:W-:Y:S05]  /*3130*/  EXIT ;  /* 0x000000000000794d */ /* 0x000fea0003800000 */
.L_x_28:
[----:B------:R-:W-:Y:S01]  /*3140*/  ISETP.GT.AND P3, PT, R3, 0x1, PT ;  /* 0x000000010300780c */ /* 0x000fe20003f64270 */
[----:B------:R-:W-:Y:S01]  /*3150*/  ULDC.64 UR4, c[0x0][0x650] ;  /* 0x0001940000047ab9 */ /* 0x000fe20000000a00 */
[-C--:B------:R-:W-:Y:S01]  /*3160*/  FMUL R24, R24, R0.reuse ;  /* 0x0000000018187220 */ /* 0x080fe20000400000 */
[-C--:B------:R-:W-:Y:S01]  /*3170*/  FMUL R25, R25, R0.reuse ;  /* 0x0000000019197220 */ /* 0x080fe20000400000 */
[----:B------:R-:W-:Y:S01]  /*3180*/  ISETP.GT.AND P4, PT, R4, RZ, P3 ;  /* 0x000000ff0400720c */ /* 0x000fe20001f84270 */
[-C--:B------:R-:W-:Y:S01]  /*3190*/  FMUL R26, R26, R0.reuse ;  /* 0x000000001a1a7220 */ /* 0x080fe20000400000 */
[----:B------:R-:W-:Y:S01]  /*31a0*/  LEA R6, P1, R12, UR4, 0x1 ;  /* 0x000000040c067c11 */ /* 0x000fe2000f8208ff */
[----:B------:R-:W-:Y:S01]  /*31b0*/  FMUL R27, R27, R0 ;  /* 0x000000001b1b7220 */ /* 0x000fe20000400000 */
[----:B------:R-:W-:Y:S01]  /*31c0*/  F2FP.BF16.F32.PACK_AB R24, RZ, R24 ;  /* 0x00000018ff18723e */ /* 0x000fe200000010ff */
[-C--:B------:R-:W-:Y:S01]  /*31d0*/  FMUL R28, R28, R0.reuse ;  /* 0x000000001c1c7220 */ /* 0x080fe20000400000 */
[----:B------:R-:W-:Y:S01]  /*31e0*/  LEA.HI.X R7, R12, UR5, R19, 0x1, P1 ;  /* 0x000000050c077c11 */ /* 0x000fe200088f0c13 */
[-C--:B------:R-:W-:Y:S01]  /*31f0*/  FMUL R29, R29, R0.reuse ;  /* 0x000000001d1d7220 */ /* 0x080fe20000400000 */
[----:B------:R-:W-:Y:S01]  /*3200*/  F2FP.BF16.F32.PACK_AB R25, RZ, R25 ;  /* 0x00000019ff19723e */ /* 0x000fe200000010ff */
[-C--:B------:R-:W-:Y:S01]  /*3210*/  FMUL R30, R30, R0.reuse ;  /* 0x000000001e1e7220 */ /* 0x080fe20000400000 */
[----:B------:R-:W-:Y:S01]  /*3220*/  SHF.L.U64.HI R5, R17, 0x1, R16 ;  /* 0x0000000111057819 */ /* 0x000fe20000010210 */
[----:B------:R-:W-:Y:S01]  /*3230*/  @P2 STG.E.U16 desc[UR12][R6.64], R24 ;  /* 0x0000001806002986 */ /* 0x000fe2000c10150c */
[----:B------:R-:W-:Y:S01]  /*3240*/  ISETP.GT.AND P2, PT, R4, 0x8, P0 ;  /* 0x000000080400780c */ /* 0x000fe20000744270 */
[----:B------:R-:W-:Y:S01]  /*3250*/  FMUL R31, R31, R0 ;  /* 0x000000001f1f7220 */ /* 0x000fe20000400000 */
[----:B------:R-:W-:Y:S01]  /*3260*/  ISETP.GT.AND P1, PT, R3, 0x8, PT ;  /* 0x000000080300780c */ /* 0x000fe20003f24270 */
[----:B------:R-:W-:Y:S01]  /*3270*/  @P4 STG.E.U16 desc[UR12][R6.64+0x2], R25 ;  /* 0x0000021906004986 */ /* 0x000fe2000c10150c */
[----:B------:R-:W-:Y:S01]  /*3280*/  LEA R8, P4, R17, R6, 0x1 ;  /* 0x0000000611087211 */ /* 0x000fe200078808ff */
[-C--:B------:R-:W-:Y:S01]  /*3290*/  FMUL R32, R32, R0.reuse ;  /* 0x0000000020207220 */ /* 0x080fe20000400000 */
[C---:B------:R-:W-:Y:S01]  /*32a0*/  ISETP.GT.AND P3, PT, R4.reuse, 0x8, P3 ;  /* 0x000000080400780c */ /* 0x040fe20001f64270 */
[-C--:B------:R-:W-:Y:S01]  /*32b0*/  FMUL R33, R33, R0.reuse ;  /* 0x0000000021217220 */ /* 0x080fe20000400000 */
[----:B------:R-:W-:Y:S01]  /*32c0*/  ISETP.GT.AND P0, PT, R3, 0x9, PT ;  /* 0x000000090300780c */ /* 0x000fe20003f04270 */
[----:B------:R-:W-:Y:S01]  /*32d0*/  IMAD.X R9, R5, 0x1, R7, P4 ;  /* 0x0000000105097824 */ /* 0x000fe200020e0607 */
[----:B------:R-:W-:Y:S01]  /*32e0*/  ISETP.GT.AND P5, PT, R4, RZ, P1 ;  /* 0x000000ff0400720c */ /* 0x000fe20000fa4270 */
[-C--:B------:R-:W-:Y:S01]  /*32f0*/  FMUL R34, R34, R0.reuse ;  /* 0x0000000022227220 */ /* 0x080fe20000400000 */
[----:B------:R-:W-:Y:S01]  /*3300*/  ISETP.GT.AND P4, PT, R4, RZ, P0 ;  /* 0x000000ff0400720c */ /* 0x000fe20000784270 */
[----:B------:R-:W-:Y:S01]  /*3310*/  FMUL R35, R35, R0 ;  /* 0x0000000023237220 */ /* 0x000fe20000400000 */
[----:B------:R-:W-:Y:S01]  /*3320*/  F2FP.BF16.F32.PACK_AB R26, RZ, R26 ;  /* 0x0000001aff1a723e */ /* 0x000fe200000010ff */
[-C--:B------:R-:W-:Y:S01]  /*3330*/  FMUL R36, R36, R0.reuse ;  /* 0x0000000024247220 */ /* 0x080fe20000400000 */
[----:B------:R-:W-:Y:S01]  /*3340*/  F2FP.BF16.F32.PACK_AB R27, RZ, R27 ;  /* 0x0000001bff1b723e */ /* 0x000fe200000010ff */
[----:B------:R-:W-:Y:S01]  /*3350*/  FMUL R37, R37, R0 ;  /* 0x0000000025257220 */ /* 0x000fe20000400000 */
[----:B------:R-:W-:Y:S01]  /*3360*/  F2FP.BF16.F32.PACK_AB R28, RZ, R28 ;  /* 0x0000001cff1c723e */ /* 0x000fe200000010ff */
[----:B------:R-:W-:Y:S01]  /*3370*/  @P2 STG.E.U16 desc[UR12][R8.64], R26 ;  /* 0x0000001a08002986 */ /* 0x000fe2000c10150c */
[----:B------:R-:W-:Y:S01]  /*3380*/  F2FP.BF16.F32.PACK_AB R29, RZ, R29 ;  /* 0x0000001dff1d723e */ /* 0x000fe200000010ff */
[-C--:B------:R-:W-:Y:S01]  /*3390*/  FMUL R38, R38, R0.reuse ;  /* 0x0000000026267220 */ /* 0x080fe20000400000 */
[C---:B------:R-:W-:Y:S01]  /*33a0*/  ISETP.GT.AND P1, PT, R4.reuse, 0x8, P1 ;  /* 0x000000080400780c */ /* 0x040fe20000f24270 */
[----:B------:R-:W-:Y:S01]  /*33b0*/  @P3 STG.E.U16 desc[UR12][R8.64+0x2], R27 ;  /* 0x0000021b08003986 */ /* 0x000fe2000c10150c */
[----:B------:R-:W-:Y:S01]  /*33c0*/  ISETP.GT.AND P3, PT, R3, 0x10, PT ;  /* 0x000000100300780c */ /* 0x000fe20003f64270 */
[-C--:B------:R-:W-:Y:S01]  /*33d0*/  FMUL R39, R39, R0.reuse ;  /* 0x0000000027277220 */ /* 0x080fe20000400000 */
[----:B------:R-:W-:Y:S01]  /*33e0*/  ISETP.GT.AND P2, PT, R4, 0x8, P0 ;  /* 0x000000080400780c */ /* 0x000fe20000744270 */
[----:B------:R-:W-:Y:S01]  /*33f0*/  @P5 STG.E.U16 desc[UR12][R6.64+0x10], R28 ;  /* 0x0000101c06005986 */ /* 0x000fe2000c10150c */
[----:B------:R-:W-:Y:S01]  /*3400*/  ISETP.GT.AND P0, PT, R3, 0x11, PT ;  /* 0x000000110300780c */ /* 0x000fe20003f04270 */
[----:B------:R-:W-:Y:S01]  /*3410*/  FMUL R40, R40, R0 ;  /* 0x0000000028287220 */ /* 0x000fe20000400000 */
[----:B------:R-:W-:Y:S01]  /*3420*/  F2FP.BF16.F32.PACK_AB R30, RZ, R30 ;  /* 0x0000001eff1e723e */ /* 0x000fe200000010ff */
[----:B------:R-:W-:Y:S01]  /*3430*/  @P4 STG.E.U16 desc[UR12][R6.64+0x12], R29 ;  /* 0x0000121d06004986 */ /* 0x000fe2000c10150c */
[C---:B------:R-:W-:Y:S01]  /*3440*/  ISETP.GT.AND P4, PT, R4.reuse, RZ, P3 ;  /* 0x000000ff0400720c */ /* 0x040fe20001f84270 */
[-C--:B------:R-:W-:Y:S01]  /*3450*/  FMUL R41, R41, R0.reuse ;  /* 0x0000000029297220 */ /* 0x080fe20000400000 */
[----:B------:R-:W-:Y:S01]  /*3460*/  ISETP.GT.AND P5, PT, R4, RZ, P0 ;  /* 0x000000ff0400720c */ /* 0x000fe200007a4270 */
[----:B------:R-:W-:Y:S01]  /*3470*/  @P1 STG.E.U16 desc[UR12][R8.64+0x10], R30 ;  /* 0x0000101e08001986 */ /* 0x000fe2000c10150c */
[----:B------:R-:W-:Y:S01]  /*3480*/  F2FP.BF16.F32.PACK_AB R31, RZ, R31 ;  /* 0x0000001fff1f723e */ /* 0x000fe200000010ff */
[----:B------:R-:W-:Y:S01]  /*3490*/  FMUL R42, R42, R0 ;  /* 0x000000002a2a7220 */ /* 0x000fe20000400000 */
[----:B------:R-:W-:Y:S01]  /*34a0*/  F2FP.BF16.F32.PACK_AB R32, RZ, R32 ;  /* 0x00000020ff20723e */ /* 0x000fe200000010ff */
[-C--:B------:R-:W-:Y:S01]  /*34b0*/  FMUL R43, R43, R0.reuse ;  /* 0x000000002b2b7220 */ /* 0x080fe20000400000 */
[----:B------:R-:W-:Y:S01]  /*34c0*/  F2FP.BF16.F32.PACK_AB R33, RZ, R33 ;  /* 0x00000021ff21723e */ /* 0x000fe200000010ff */
[----:B------:R-:W-:Y:S01]  /*34d0*/  @P2 STG.E.U16 desc[UR12][R8.64+0x12], R31 ;  /* 0x0000121f08002986 */ /* 0x000fe2000c10150c */
[----:B------:R-:W-:Y:S01]  /*34e0*/  ISETP.GT.AND P3, PT, R4, 0x8, P3 ;  /* 0x000000080400780c */ /* 0x000fe20001f64270 */
[-C--:B------:R-:W-:Y:S01]  /*34f0*/  FMUL R44, R44, R0.reuse ;  /* 0x000000002c2c7220 */ /* 0x080fe20000400000 */
[----:B------:R-:W-:Y:S01]  /*3500*/  ISETP.GT.AND P1, PT, R3, 0x18, PT ;  /* 0x000000180300780c */ /* 0x000fe20003f24270 */
[----:B------:R-:W-:Y:S01]  /*3510*/  @P4 STG.E.U16 desc[UR12][R6.64+0x20], R32 ;  /* 0x0000202006004986 */ /* 0x000fe2000c10150c */
[C---:B------:R-:W-:Y:S01]  /*3520*/  ISETP.GT.AND P0, PT, R4.reuse, 0x8, P0 ;  /* 0x000000080400780c */ /* 0x040fe20000704270 */
[-C--:B------:R-:W-:Y:S01]  /*3530*/  FMUL R45, R45, R0.reuse ;  /* 0x000000002d2d7220 */ /* 0x080fe20000400000 */
[----:B------:R-:W-:Y:S01]  /*3540*/  ISETP.GT.AND P2, PT, R3, 0x19, PT ;  /* 0x000000190300780c */ /* 0x000fe20003f44270 */
[----:B------:R-:W-:Y:S01]  /*3550*/  @P5 STG.E.U16 desc[UR12][R6.64+0x22], R33 ;  /* 0x0000222106005986 */ /* 0x000fe2000c10150c */
        /* <DEDUP_REMOVED lines=12> */
[----:B------:R-:W-:Y:S01]  /*3620*/  ISETP.GT.AND P3, PT, R3, 0x20, PT ;  /* 0x000000200300780c */ /* 0x000fe20003f64270 */
[----:B------:R-:W-:Y:S01]  /*3630*/  @P0 STG.E.U16 desc[UR12][R8.64+0x22], R35 ;  /* 0x0000222308000986 */ /* 0x000fe2000c10150c */
[C---:B------:R-:W-:Y:S01]  /*3640*/  ISETP.GT.AND P1, PT, R4.reuse, 0x8, P1 ;  /* 0x000000080400780c */ /* 0x040fe20000f24270 */
[-C--:B------:R-:W-:Y:S01]  /*3650*/  FMUL R51, R51, R0.reuse ;  /* 0x0000000033337220 */ /* 0x080fe20000400000 */
[----:B------:R-:W-:Y:S01]  /*3660*/  ISETP.GT.AND P0, PT, R3, 0x21, PT ;  /* 0x000000210300780c */ /* 0x000fe20003f04270 */
[----:B------:R-:W-:Y:S01]  /*3670*/  @P4 STG.E.U16 desc[UR12][R6.64+0x30], R36 ;  /* 0x0000302406004986 */ /* 0x000fe2000c10150c */
[----:B------:R-:W-:Y:S01]  /*3680*/  ISETP.GT.AND P2, PT, R4, 0x8, P2 ;  /* 0x000000080400780c */ /* 0x000fe20001744270 */
[-C--:B------:R-:W-:Y:S01]  /*3690*/  FMUL R52, R52, R0.reuse ;  /* 0x0000000034347220 */ /* 0x080fe20000400000 */
[C---:B------:R-:W-:Y:S01]  /*36a0*/  ISETP.GT.AND P4, PT, R4.reuse, RZ, P3 ;  /* 0x000000ff0400720c */ /* 0x040fe20001f84270 */
[----:B------:R-:W-:Y:S01]  /*36b0*/  @P5 STG.E.U16 desc[UR12][R6.64+0x32], R37 ;  /* 0x0000322506005986 */ /* 0x000fe2000c10150c */
        /* <DEDUP_REMOVED lines=8> */
[----:B------:R-:W-:-:S02]  /*3740*/  F2FP.BF16.F32.PACK_AB R41, RZ, R41 ;  /* 0x00000029ff29723e */ /* 0x000fc400000010ff */
[C---:B------:R-:W-:Y:S01]  /*3750*/  ISETP.GT.AND P3, PT, R4.reuse, 0x8, P3 ;  /* 0x000000080400780c */ /* 0x040fe20001f64270 */
[----:B------:R-:W-:Y:S01]  /*3760*/  @P2 STG.E.U16 desc[UR12][R8.64+0x32], R39 ;  /* 0x0000322708002986 */ /* 0x000fe2000c10150c */
[----:B------:R-:W-:Y:S02]  /*3770*/  ISETP.GT.AND P0, PT, R4, 0x8, P0 ;  /* 0x000000080400780c */ /* 0x000fe40000704270 */
[----:B------:R-:W-:Y:S01]  /*3780*/  F2FP.BF16.F32.PACK_AB R42, RZ, R42 ;  /* 0x0000002aff2a723e */ /* 0x000fe200000010ff */
[----:B------:R-:W-:Y:S01]  /*3790*/  @P4 STG.E.U16 desc[UR12][R6.64+0x40], R40 ;  /* 0x0000402806004986 */ /* 0x000fe2000c10150c */
[C---:B------:R-:W-:Y:S02]  /*37a0*/  ISETP.GT.AND P4, PT, R3.reuse, 0x28, PT ;  /* 0x000000280300780c */ /* 0x040fe40003f84270 */
[----:B------:R-:W-:Y:S01]  /*37b0*/  F2FP.BF16.F32.PACK_AB R43, RZ, R43 ;  /* 0x0000002bff2b723e */ /* 0x000fe200000010ff */
[----:B------:R-:W-:Y:S01]  /*37c0*/  @P5 STG.E.U16 desc[UR12][R6.64+0x42], R41 ;  /* 0x0000422906005986 */ /* 0x000fe2000c10150c */
[----:B------:R-:W-:-:S02]  /*37d0*/  ISETP.GT.AND P5, PT, R3, 0x29, PT ;  /* 0x000000290300780c */ /* 0x000fc40003fa4270 */
[C---:B------:R-:W-:Y:S01]  /*37e0*/  ISETP.GT.AND P1, PT, R4.reuse, RZ, P4 ;  /* 0x000000ff0400720c */ /* 0x040fe20002724270 */
[----:B------:R-:W-:Y:S01]  /*37f0*/  @P3 STG.E.U16 desc[UR12][R8.64+0x40], R42 ;  /* 0x0000402a08003986 */ /* 0x000fe2000c10150c */
[----:B------:R-:W-:Y:S02]  /*3800*/  ISETP.GT.AND P6, PT, R4, RZ, P5 ;  /* 0x000000ff0400720c */ /* 0x000fe40002fc4270 */
[----:B------:R-:W-:Y:S01]  /*3810*/  F2FP.BF16.F32.PACK_AB R44, RZ, R44 ;  /* 0x0000002cff2c723e */ /* 0x000fe200000010ff */
[----:B------:R-:W-:Y:S01]  /*3820*/  @P0 STG.E.U16 desc[UR12][R8.64+0x42], R43 ;  /* 0x0000422b08000986 */ /* 0x000fe2000c10150c */
[C---:B------:R-:W-:Y:S02]  /*3830*/  ISETP.GT.AND P3, PT, R3.reuse, 0x30, PT ;  /* 0x000000300300780c */ /* 0x040fe40003f64270 */
[C---:B------:R-:W-:Y:S02]  /*3840*/  ISETP.GT.AND P2, PT, R3.reuse, 0x31, PT ;  /* 0x000000310300780c */ /* 0x040fe40003f44270 */
[----:B------:R-:W-:-:S02]  /*3850*/  ISETP.GT.AND P0, PT, R3, 0x39, PT ;  /* 0x000000390300780c */ /* 0x000fc40003f04270 */
[C---:B------:R-:W-:Y:S01]  /*3860*/  ISETP.GT.AND P4, PT, R4.reuse, 0x8, P4 ;  /* 0x000000080400780c */ /* 0x040fe20002784270 */
[----:B------:R-:W-:Y:S01]  /*3870*/  @P1 STG.E.U16 desc[UR12][R6.64+0x50], R44 ;  /* 0x0000502c06001986 */ /* 0x000fe2000c10150c */
[----:B------:R-:W-:Y:S01]  /*3880*/  ISETP.GT.AND P1, PT, R3, 0x38, PT ;  /* 0x000000380300780c */ /* 0x000fe20003f24270 */
[----:B------:R-:W-:Y:S01]  /*3890*/  @P6 IMAD.MOV.U32 R2, RZ, RZ, R6 ;  /* 0x000000ffff026224 */ /* 0x000fe200078e0006 */
[----:B------:R-:W-:Y:S01]  /*38a0*/  F2FP.BF16.F32.PACK_AB R45, RZ, R45 ;  /* 0x0000002dff2d723e */ /* 0x000fe200000010ff */
[----:B------:R-:W-:Y:S01]  /*38b0*/  @P6 IMAD.MOV.U32 R3, RZ, RZ, R7 ;  /* 0x000000ffff036224 */ /* 0x000fe200078e0007 */
[----:B------:R-:W-:Y:S02]  /*38c0*/  F2FP.BF16.F32.PACK_AB R46, RZ, R46 ;  /* 0x0000002eff2e723e */ /* 0x000fe400000010ff */
[----:B------:R-:W-:Y:S02]  /*38d0*/  F2FP.BF16.F32.PACK_AB R47, RZ, R47 ;  /* 0x0000002fff2f723e */ /* 0x000fe400000010ff */
[----:B------:R0:W-:Y:S01]  /*38e0*/  @P6 STG.E.U16 desc[UR12][R2.64+0x52], R45 ;  /* 0x0000522d02006986 */ /* 0x0001e2000c10150c */
[----:B------:R-:W-:-:S02]  /*38f0*/  ISETP.GT.AND P6, PT, R4, 0x8, P5 ;  /* 0x000000080400780c */ /* 0x000fc40002fc4270 */
[C---:B------:R-:W-:Y:S02]  /*3900*/  ISETP.GT.AND P5, PT, R4.reuse, RZ, P3 ;  /* 0x000000ff0400720c */ /* 0x040fe40001fa4270 */
[----:B------:R-:W-:Y:S02]  /*3910*/  ISETP.GT.AND P3, PT, R4, 0x8, P3 ;  /* 0x000000080400780c */ /* 0x000fe40001f64270 */
[----:B------:R-:W-:Y:S02]  /*3920*/  F2FP.BF16.F32.PACK_AB R48, RZ, R48 ;  /* 0x00000030ff30723e */ /* 0x000fe400000010ff */
[----:B------:R-:W-:Y:S02]  /*3930*/  F2FP.BF16.F32.PACK_AB R49, RZ, R49 ;  /* 0x00000031ff31723e */ /* 0x000fe400000010ff */
[----:B------:R-:W-:Y:S01]  /*3940*/  F2FP.BF16.F32.PACK_AB R50, RZ, R50 ;  /* 0x00000032ff32723e */ /* 0x000fe200000010ff */
[----:B0-----:R-:W-:Y:S01]  /*3950*/  @P4 IMAD.MOV.U32 R2, RZ, RZ, R8 ;  /* 0x000000ffff024224 */ /* 0x001fe200078e0008 */
[----:B------:R-:W-:Y:S01]  /*3960*/  F2FP.BF16.F32.PACK_AB R51, RZ, R51 ;  /* 0x00000033ff33723e */ /* 0x000fe200000010ff */
[----:B------:R-:W-:Y:S01]  /*3970*/  @P4 IMAD.MOV.U32 R3, RZ, RZ, R9 ;  /* 0x000000ffff034224 */ /* 0x000fe200078e0009 */
[----:B------:R-:W-:-:S02]  /*3980*/  F2FP.BF16.F32.PACK_AB R52, RZ, R52 ;  /* 0x00000034ff34723e */ /* 0x000fc400000010ff */
[----:B------:R-:W-:Y:S02]  /*3990*/  F2FP.BF16.F32.PACK_AB R53, RZ, R53 ;  /* 0x00000035ff35723e */ /* 0x000fe400000010ff */
[----:B------:R0:W-:Y:S01]  /*39a0*/  @P4 STG.E.U16 desc[UR12][R2.64+0x50], R46 ;  /* 0x0000502e02004986 */ /* 0x0001e2000c10150c */
[C---:B------:R-:W-:Y:S02]  /*39b0*/  ISETP.GT.AND P4, PT, R4.reuse, RZ, P2 ;  /* 0x000000ff0400720c */ /* 0x040fe40001784270 */
[----:B------:R-:W-:Y:S02]  /*39c0*/  ISETP.GT.AND P2, PT, R4, 0x8, P2 ;  /* 0x000000080400780c */ /* 0x000fe40001744270 */
[----:B------:R-:W-:Y:S01]  /*39d0*/  F2FP.BF16.F32.PACK_AB R54, RZ, R54 ;  /* 0x00000036ff36723e */ /* 0x000fe200000010ff */
[----:B0-----:R-:W-:Y:S02]  /*39e0*/  @P6 IMAD.MOV.U32 R2, RZ, RZ, R8 ;  /* 0x000000ffff026224 */ /* 0x001fe400078e0008 */
[----:B------:R-:W-:-:S05]  /*39f0*/  @P6 IMAD.MOV.U32 R3, RZ, RZ, R9 ;  /* 0x000000ffff036224 */ /* 0x000fca00078e0009 */
[----:B------:R0:W-:Y:S01]  /*3a00*/  @P6 STG.E.U16 desc[UR12][R2.64+0x52], R47 ;  /* 0x0000522f02006986 */ /* 0x0001e2000c10150c */
[C---:B------:R-:W-:Y:S02]  /*3a10*/  ISETP.GT.AND P6, PT, R4.reuse, RZ, P0 ;  /* 0x000000ff0400720c */ /* 0x040fe400007c4270 */
[----:B------:R-:W-:Y:S01]  /*3a20*/  ISETP.GT.AND P0, PT, R4, 0x8, P0 ;  /* 0x000000080400780c */ /* 0x000fe20000704270 */
[----:B0-----:R-:W-:Y:S02]  /*3a30*/  @P5 IMAD.MOV.U32 R2, RZ, RZ, R6 ;  /* 0x000000ffff025224 */ /* 0x001fe400078e0006 */
[----:B------:R-:W-:-:S05]  /*3a40*/  @P5 IMAD.MOV.U32 R3, RZ, RZ, R7 ;  /* 0x000000ffff035224 */ /* 0x000fca00078e0007 */
[----:B------:R0:W-:Y:S01]  /*3a50*/  @P5 STG.E.U16 desc[UR12][R2.64+0x60], R48 ;  /* 0x0000603002005986 */ /* 0x0001e2000c10150c */
[C---:B------:R-:W-:Y:S02]  /*3a60*/  ISETP.GT.AND P5, PT, R4.reuse, RZ, P1 ;  /* 0x000000ff0400720c */ /* 0x040fe40000fa4270 */
[----:B------:R-:W-:Y:S01]  /*3a70*/  ISETP.GT.AND P1, PT, R4, 0x8, P1 ;  /* 0x000000080400780c */ /* 0x000fe20000f24270 */
[----:B0-----:R-:W-:Y:S02]  /*3a80*/  @P4 IMAD.MOV.U32 R2, RZ, RZ, R6 ;  /* 0x000000ffff024224 */ /* 0x001fe400078e0006 */
[----:B------:R-:W-:-:S05]  /*3a90*/  @P4 IMAD.MOV.U32 R3, RZ, RZ, R7 ;  /* 0x000000ffff034224 */ /* 0x000fca00078e0007 */
[----:B------:R0:W-:Y:S02]  /*3aa0*/  @P4 STG.E.U16 desc[UR12][R2.64+0x62], R49 ;  /* 0x0000623102004986 */ /* 0x0001e4000c10150c */
        /* <DEDUP_REMOVED lines=8> */
[----:B------:R0:W-:Y:S04]  /*3b30*/  @P5 STG.E.U16 desc[UR12][R2.64+0x70], R52 ;  /* 0x0000703402005986 */ /* 0x0001e8000c10150c */
[----:B------:R1:W-:Y:S01]  /*3b40*/  @P6 STG.E.U16 desc[UR12][R6.64+0x72], R53 ;  /* 0x0000723506006986 */ /* 0x0003e2000c10150c */
[----:B0-----:R-:W-:Y:S02]  /*3b50*/  @P1 IMAD.MOV.U32 R2, RZ, RZ, R8 ;  /* 0x000000ffff021224 */ /* 0x001fe400078e0008 */
[----:B------:R-:W-:-:S05]  /*3b60*/  @P1 IMAD.MOV.U32 R3, RZ, RZ, R9 ;  /* 0x000000ffff031224 */ /* 0x000fca00078e0009 */
[----:B------:R1:W-:Y:S01]  /*3b70*/  @P1 STG.E.U16 desc[UR12][R2.64+0x70], R54 ;  /* 0x0000703602001986 */ /* 0x0003e2000c10150c */
[----:B------:R-:W-:Y:S05]  /*3b80*/  @!P0 EXIT ;  /* 0x000000000000894d */ /* 0x000fea0003800000 */
[----:B------:R-:W-:-:S05]  /*3b90*/  F2FP.BF16.F32.PACK_AB R0, RZ, R0 ;  /* 0x00000000ff00723e */ /* 0x000fca00000010ff */
[----:B------:R-:W-:Y:S01]  /*3ba0*/  STG.E.U16 desc[UR12][R8.64+0x72], R0 ;  /* 0x0000720008007986 */ /* 0x000fe2000c10150c */
[----:B------:R-:W-:Y:S05]  /*3bb0*/  EXIT ;  /* 0x000000000000794d */ /* 0x000fea0003800000 */
.L_x_14:
[----:B------:R-:W-:-:S13]  /*3bc0*/  ISETP.NE.AND P0, PT, R14, RZ, PT ;  /* 0x000000ff0e00720c */ /* 0x000fda0003f05270 */
[----:B------:R-:W-:Y:S05]  /*3bd0*/  @P0 EXIT ;  /* 0x000000000000094d */ /* 0x000fea0003800000 */
[----:B------:R-:W-:-:S13]  /*3be0*/  ELECT P0, URZ, PT ;  /* 0x00000000003f782f */ /* 0x000fda0003800000 */
[----:B------:R-:W-:Y:S05]  /*3bf0*/  @!P0 BRA `(.L_x_89) ;  /* 0x0000000800108947 */ /* 0x000fea0003800000 */
[----:B------:R-:W-:-:S13]  /*3c00*/  ISETP.GE.AND P0, PT, R6, 0x1, PT ;  /* 0x000000010600780c */ /* 0x000fda0003f06270 */
[----:B------:R-:W-:Y:S05]  /*3c10*/  @!P0 BRA `(.L_x_89) ;  /* 0x0000000800088947 */ /* 0x000fea0003800000 */
[----:B---3-5:R-:W2:Y:S01]  /*3c20*/  S2R R2, SR_CgaCtaId ;  /* 0x0000000000027919 */ /* 0x028ea20000008800 */
[----:B------:R-:W-:Y:S01]  /*3c30*/  IMAD.SHL.U32 R21, R7, 0x40, RZ ;  /* 0x0000004007157824 */ /* 0x000fe200078e00ff */
[----:B------:R-:W-:Y:S01]  /*3c40*/  ULDC UR4, c[0x0][0x384] ;  /* 0x0000e10000047ab9 */ /* 0x000fe20000000800 */
[----:B------:R-:W-:Y:S01]  /*3c50*/  LOP3.LUT P0, RZ, R8, 0x1f, RZ, 0xc0, !PT ;  /* 0x0000001f08ff7812 */ /* 0x000fe2000780c0ff */
[----:B------:R-:W-:Y:S01]  /*3c60*/  ULDC UR5, c[0x0][0x388] ;  /* 0x0000e20000057ab9 */ /* 0x000fe20000000800 */
[----:B------:R-:W-:Y:S01]  /*3c70*/  IMAD.HI.U32 R4, R21, UR4, RZ ;  /* 0x0000000415047c27 */ /* 0x000fe2000f8e00ff */
[C---:B------:R-:W-:Y:S02]  /*3c80*/  ISETP.NE.AND P1, PT, R11.reuse, RZ, PT ;  /* 0x000000ff0b00720c */ /* 0x040fe40003f25270 */
[----:B01----:R-:W-:Y:S02]  /*3c90*/  CS2R R12, SRZ ;  /* 0x00000000000c7805 */ /* 0x003fe4000001ff00 */
[----:B------:R-:W-:Y:S01]  /*3ca0*/  ISETP.NE.OR P0, PT, R11, RZ, !P0 ;  /* 0x000000ff0b00720c */ /* 0x000fe20004705670 */
[----:B------:R-:W-:Y:S01]  /*3cb0*/  IMAD.SHL.U32 R22, R10, 0x40, RZ ;  /* 0x000000400a167824 */ /* 0x000fe200078e00ff */
[----:B------:R-:W-:Y:S01]  /*3cc0*/  LOP3.LUT R23, R3, 0x2, RZ, 0xfc, !PT ;  /* 0x0000000203177812 */ /* 0x000fe200078efcff */
[----:B------:R-:W-:Y:S01]  /*3cd0*/  VIADD R24, R6, 0x1 ;  /* 0x0000000106187836 */ /* 0x000fe20000000000 */
[----:B------:R-:W-:Y:S01]  /*3ce0*/  CS2R R14, SRZ ;  /* 0x00000000000e7805 */ /* 0x000fe2000001ff00 */
[----:B------:R-:W-:Y:S01]  /*3cf0*/  IMAD.MOV.U32 R10, RZ, RZ, 0x1 ;  /* 0x00000001ff0a7424 */ /* 0x000fe200078e00ff */
[----:B------:R-:W-:Y:S01]  /*3d00*/  SHF.R.U32.HI R7, RZ, UR5, R4 ;  /* 0x00000005ff077c19 */ /* 0x000fe20008011604 */
[----:B------:R-:W-:-:S02]  /*3d10*/  IMAD.MOV.U32 R11, RZ, RZ, RZ ;  /* 0x000000ffff0b7224 */ /* 0x000fc400078e00ff */
[C---:B--2---:R-:W-:Y:S02]  /*3d20*/  IMAD.SHL.U32 R0, R2.reuse, 0x400, RZ ;  /* 0x0000040002007824 */ /* 0x044fe400078e00ff */
[----:B------:R-:W-:-:S03]  /*3d30*/  IMAD.SHL.U32 R2, R2, 0x10, RZ ;  /* 0x0000001002027824 */ /* 0x000fc600078e00ff */
[----:B------:R-:W-:-:S07]  /*3d40*/  LOP3.LUT R0, R0, 0x400, RZ, 0xc0, !PT ;  /* 0x0000040000007812 */ /* 0x000fce00078ec0ff */
.L_x_93:
[----:B------:R-:W0:Y:S01]  /*3d50*/  S2R R5, SR_CgaCtaId ;  /* 0x0000000000057919 */ /* 0x000e220000008800 */
[----:B------:R-:W-:-:S04]  /*3d60*/  MOV R4, 0x400 ;  /* 0x0000040000047802 */ /* 0x000fc80000000f00 */
[----:B0-----:R-:W-:Y:S02]  /*3d70*/  LEA R17, R5, R4, 0x18 ;  /* 0x0000000405117211 */ /* 0x001fe400078ec0ff */
[----:B------:R-:W-:-:S03]  /*3d80*/  SHF.L.U32 R4, R10, 0x1f, RZ ;  /* 0x0000001f0a047819 */ /* 0x000fc600000006ff */
[----:B------:R-:W-:-:S07]  /*3d90*/  IMAD R9, R11, 0x8, R17 ;  /* 0x000000080b097824 */ /* 0x000fce00078e0211 */
.L_x_90:
[----:B0-----:R0:W1:Y:S02]  /*3da0*/  SYNCS.PHASECHK.TRANS64.TRYWAIT P2, [R9+URZ+0x380e0], R4 ;  /* 0x0380e004090075a7 */ /* 0x001064000804017f */
[----:B-1----:R-:W-:Y:S05]  /*3db0*/  @!P2 NANOSLEEP.SYNCS 0x989680 ;  /* 0x009896800000a95d */ /* 0x002fea0003900000 */
[----:B------:R-:W1:Y:S02]  /*3dc0*/  @!P2 SYNCS.PHASECHK.TRANS64 P2, [R9+URZ+0x380e0], R4 ;  /* 0x0380e0040900a5a7 */ /* 0x000e64000804007f */
[----:B-1----:R-:W-:Y:S05]  /*3dd0*/  @!P2 BRA `(.L_x_90) ;  /* 0xfffffffc00f0a947 */ /* 0x002fea000383ffff */
[----:B0-----:R-:W0:Y:S02]  /*3de0*/  @!P1 LDC R4, c[0x0][0x580] ;  /* 0x00016000ff049b82 */ /* 0x001e240000000800 */
[----:B0-----:R0:W-:Y:S02]  /*3df0*/  @!P1 SYNCS.ARRIVE.TRANS64 RZ, [R9+URZ+0x38000], R4 ;  /* 0x0380000409ff99a7 */ /* 0x0011e4000800003f */
[----:B0-----:R-:W-:-:S04]  /*3e00*/  PRMT R4, R23, 0x9910, RZ ;  /* 0x0000991017047816 */ /* 0x001fc800000000ff */
[----:B------:R-:W-:-:S13]  /*3e10*/  ISETP.NE.AND P2, PT, R4, 0x2, PT ;  /* 0x000000020400780c */ /* 0x000fda0003f45270 */
[----:B------:R-:W-:Y:S05]  /*3e20*/  @P2 BRA `(.L_x_91) ;  /* 0x0000000000042947 */ /* 0x000fea0003800000 */
[----:B------:R-:W-:Y:S01]  /*3e30*/  BPT.TRAP 0x1 ;  /* 0x000000040000795c */ /* 0x000fe20000300000 */
.L_x_91:
[----:B------:R-:W-:Y:S05]  /*3e40*/  @P0 BRA `(.L_x_92) ;  /* 0x0000000000040947 */ /* 0x000fea0003800000 */
[----:B------:R-:W-:Y:S01]  /*3e50*/  BPT.TRAP 0x1 ;  /* 0x000000040000795c */ /* 0x000fe20000300000 */
.L_x_92:
[----:B------:R-:W0:Y:S01]  /*3e60*/  LDC R16, c[0x0][0x380] ;  /* 0x0000e000ff107b82 */ /* 0x000e220000000800 */
[----:B------:R-:W-:Y:S01]  /*3e70*/  R2UR UR4, R7 ;  /* 0x00000000070472ca */ /* 0x000fe200000e0000 */
[----:B------:R-:W-:Y:S01]  /*3e80*/  ULDC UR24, c[0x0][0x38c] ;  /* 0x0000e30000187ab9 */ /* 0x000fe20000000800 */
[----:B------:R-:W-:Y:S01]  /*3e90*/  R2UR UR13, R21 ;  /* 0x00000000150d72ca */ /* 0x000fe200000e0000 */
[----:B------:R-:W-:Y:S01]  /*3ea0*/  UISETP.NE.AND UP0, UPT, UR24, 0x1, UPT ;  /* 0x000000011800788c */ /* 0x000fe2000bf05270 */
[----:B------:R-:W-:Y:S01]  /*3eb0*/  R2UR UR17, R9 ;  /* 0x00000000091172ca */ /* 0x000fe200000e0000 */
[----:B------:R-:W-:Y:S01]  /*3ec0*/  ULDC UR12, c[0x0][0x3ec] ;  /* 0x0000fb00000c7ab9 */ /* 0x000fe20000000800 */
[C---:B------:R-:W-:Y:S01]  /*3ed0*/  R2UR UR18, R14.reuse ;  /* 0x000000000e1272ca */ /* 0x040fe200000e0000 */
[----:B------:R-:W1:Y:S01]  /*3ee0*/  LDC.64 R18, c[0x0][0x3f8] ;  /* 0x0000fe00ff127b82 */ /* 0x000e620000000a00 */
[----:B------:R-:W-:Y:S01]  /*3ef0*/  VIADD R14, R14, 0x1 ;  /* 0x000000010e0e7836 */ /* 0x000fe20000000000 */
[----:B------:R-:W-:Y:S01]  /*3f00*/  R2UR UR10, R17 ;  /* 0x00000000110a72ca */ /* 0x000fe200000e0000 */
[----:B------:R-:W-:Y:S01]  /*3f10*/  VIADD R24, R24, 0xffffffff ;  /* 0xffffffff18187836 */ /* 0x000fe20000000000 */
[----:B------:R-:W-:Y:S01]  /*3f20*/  R2UR UR16, R11 ;  /* 0x000000000b1072ca */ /* 0x000fe200000e0000 */
[----:B------:R-:W-:Y:S01]  /*3f30*/  ULDC.64 UR28, c[0x0][0x198] ;  /* 0x00006600001c7ab9 */ /* 0x000fe20000000a00 */
[----:B------:R-:W-:Y:S01]  /*3f40*/  R2UR UR31, R2 ;  /* 0x00000000021f72ca */ /* 0x000fe200000e0000 */
[----:B------:R-:W-:Y:S01]  /*3f50*/  @UP0 ULDC.64 UR8, c[0x0][0x390] ;  /* 0x0000e40000080ab9 */ /* 0x000fe20000000a00 */
[----:B------:R-:W1:Y:S01]  /*3f60*/  LDC.64 R4, c[0x0][0x3d0] ;  /* 0x0000f400ff047b82 */ /* 0x000e620000000a00 */
[----:B------:R-:W-:Y:S01]  /*3f70*/  ULDC.64 UR20, c[0x0][0x3f0] ;  /* 0x0000fc0000147ab9 */ /* 0x000fe20000000a00 */
[----:B------:R-:W-:Y:S01]  /*3f80*/  ISETP.GT.AND P6, PT, R24, 0x1, PT ;  /* 0x000000011800780c */ /* 0x000fe20003fc4270 */
[----:B------:R-:W-:-:S02]  /*3f90*/  UIADD3 UR17, UR17, 0x38000, URZ ;  /* 0x0003800011117890 */ /* 0x000fc4000fffe03f */
[----:B------:R-:W-:Y:S01]  /*3fa0*/  USHF.L.U32 UR18, UR18, 0x5, URZ ;  /* 0x0000000512127899 */ /* 0x000fe2000800063f */
[----:B------:R-:W-:Y:S01]  /*3fb0*/  UMOV UR33, 0x30000 ;  /* 0x0003000000217882 */ /* 0x000fe20000000000 */
[----:B0-----:R-:W-:Y:S01]  /*3fc0*/  ISETP.NE.AND P2, PT, R16, 0x1, PT ;  /* 0x000000011000780c */ /* 0x001fe20003f45270 */
[----:B------:R-:W0:Y:S01]  /*3fd0*/  LDC R20, c[0x0][0x400] ;  /* 0x00010000ff147b82 */ /* 0x000e220000000800 */
[----:B------:R-:W-:Y:S01]  /*3fe0*/  ULEA UR16, UR16, UR10, 0xc ;  /* 0x0000000a10107291 */ /* 0x000fe2000f8e603f */
[----:B------:R-:W-:Y:S01]  /*3ff0*/  UMOV UR26, 0x0 ;  /* 0x00000000001a7882 */ /* 0x000fe20000000000 */
[----:B------:R-:W-:-:S09]  /*4000*/  UMOV UR27, 0x10000000 ;  /* 0x10000000001b7882 */ /* 0x000fd20000000000 */
[----:B------:R-:W-:Y:S01]  /*4010*/  @P2 IMAD.U32 R8, RZ, RZ, UR4 ;  /* 0x00000004ff082e24 */ /* 0x000fe2000f8e00ff */
[----:B------:R-:W-:-:S04]  /*4020*/  ULDC.64 UR4, c[0x0][0x3c8] ;  /* 0x0000f20000047ab9 */ /* 0x000fc80000000a00 */
[----:B------:R-:W-:Y:S01]  /*4030*/  @P2 R2UR UR13, R8 ;  /* 0x00000000080d22ca */ /* 0x000fe200000e0000 */
[C---:B------:R-:W-:Y:S01]  /*4040*/  IMAD R8, R11.reuse, 0x800, R0 ;  /* 0x000008000b087824 */ /* 0x040fe200078e0200 */
[----:B------:R-:W-:Y:S01]  /*4050*/  ISETP.NE.AND P2, PT, R14, UR15, PT ;  /* 0x0000000f0e007c0c */ /* 0x000fe2000bf45270 */
[----:B------:R-:W-:Y:S02]  /*4060*/  VIADD R11, R11, 0x1 ;  /* 0x000000010b0b7836 */ /* 0x000fe40000000000 */
[----:B------:R-:W-:Y:S01]  /*4070*/  IMAD R8, R8, 0x2, R17 ;  /* 0x0000000208087824 */ /* 0x000fe200078e0211 */
[----:B------:R-:W-:Y:S01]  /*4080*/  SEL R14, R14, RZ, P2 ;  /* 0x000000ff0e0e7207 */ /* 0x000fe20001000000 */
[----:B-1----:R-:W-:Y:S01]  /*4090*/  IMAD R17, R13, R4, R19 ;  /* 0x000000040d117224 */ /* 0x002fe200078e0213 */
[----:B------:R-:W-:Y:S01]  /*40a0*/  ISETP.NE.AND P5, PT, R11, 0x1c, PT ;  /* 0x0000001c0b00780c */ /* 0x000fe20003fa5270 */
[----:B------:R-:W-:Y:S01]  /*40b0*/  IMAD R4, R15, UR5, R18 ;  /* 0x000000050f047c24 */ /* 0x000fe2000f8e0212 */
[----:B------:R-:W-:Y:S01]  /*40c0*/  R2UR UR23, R8 ;  /* 0x00000000081772ca */ /* 0x000fe200000e0000 */
[----:B------:R-:W-:Y:S01]  /*40d0*/  ULDC UR5, c[0x0][0x398] ;  /* 0x0000e60000057ab9 */ /* 0x000fe20000000800 */
[----:B------:R-:W1:Y:S01]  /*40e0*/  LDC.64 R8, c[0x0][0x3e0] ;  /* 0x0000f800ff087b82 */ /* 0x000e620000000a00 */
[----:B------:R-:W-:Y:S01]  /*40f0*/  UIMAD.WIDE.U32 UR6, UR13, UR8, URZ ;  /* 0x000000080d0672a5 */ /* 0x000fe2000f8e003f */
[----:B------:R-:W-:Y:S01]  /*4100*/  IMAD.U32 R4, R17, 0x20, R4 ;  /* 0x0000002011047824 */ /* 0x000fe200078e0004 */
[----:B------:R-:W-:Y:S01]  /*4110*/  UMOV UR14, UR13 ;  /* 0x0000000d000e7c82 */ /* 0x000fe20008000000 */
[----:B------:R-:W-:Y:S01]  /*4120*/  UIADD3 UR6, -UR13, URZ, URZ ;  /* 0x0000003f0d067290 */ /* 0x000fe2000fffe13f */
[----:B------:R-:W-:Y:S01]  /*4130*/  VIADD R17, R15, 0x1 ;  /* 0x000000010f117836 */ /* 0x000fe20000000000 */
[----:B------:R-:W-:Y:S01]  /*4140*/  @UP0 USHF.R.U32.HI UR14, URZ, UR9, UR7 ;  /* 0x000000093f0e0299 */ /* 0x000fe20008011607 */
[----:B------:R-:W-:Y:S01]  /*4150*/  @P2 IMAD.MOV R17, RZ, RZ, R15 ;  /* 0x000000ffff112224 */ /* 0x000fe200078e020f */
[----:B------:R-:W-:Y:S01]  /*4160*/  UISETP.NE.AND UP0, UPT, UR5, 0x1, UPT ;  /* 0x000000010500788c */ /* 0x000fe2000bf05270 */
[----:B0-----:R-:W-:Y:S01]  /*4170*/  IMAD R5, R12, R5, R20 ;  /* 0x000000050c057224 */ /* 0x001fe200078e0214 */
[----:B------:R-:W-:Y:S01]  /*4180*/  UIADD3 UR25, -UR14, URZ, URZ ;  /* 0x0000003f0e197290 */ /* 0x000fe2000fffe13f */
[----:B------:R-:W-:Y:S01]  /*4190*/  IMAD R16, R16, UR6, R21 ;  /* 0x0000000610107c24 */ /* 0x000fe2000f8e0215 */
[----:B------:R-:W-:Y:S01]  /*41a0*/  ULDC.64 UR8, c[0x0][0x3c0] ;  /* 0x0000f00000087ab9 */ /* 0x000fe20000000a00 */
[----:B------:R-:W-:Y:S01]  /*41b0*/  IMAD.U32 R4, R5, 0x400, R4 ;  /* 0x0000040005047824 */ /* 0x000fe200078e0004 */
[----:B------:R-:W-:Y:S01]  /*41c0*/  UMOV UR22, UR14 ;  /* 0x0000000e00167c82 */ /* 0x000fe20008000000 */
[----:B------:R-:W-:Y:S01]  /*41d0*/  UIADD3 UR6, UP1, UR28, 0xf0, URZ ;  /* 0x000000f01c067890 */ /* 0x000fe2000ff3e03f */
[----:B------:R-:W-:Y:S01]  /*41e0*/  R2UR UR19, R16 ;  /* 0x00000000101372ca */ /* 0x000fe200000e0000 */
[----:B------:R-:W-:Y:S01]  /*41f0*/  UIADD3 UR28, UP2, UR28, 0x270, URZ ;  /* 0x000002701c1c7890 */ /* 0x000fe2000ff5e03f */
[----:B------:R-:W-:Y:S01]  /*4200*/  R2UR UR30, R4 ;  /* 0x00000000041e72ca */ /* 0x000fe200000e0000 */
[----:B------:R-:W-:Y:S01]  /*4210*/  @UP0 ULDC UR10, c[0x0][0x39c] ;  /* 0x0000e700000a0ab9 */ /* 0x000fe20000000800 */
[----:B------:R-:W-:Y:S01]  /*4220*/  @UP0 ULDC UR32, c[0x0][0x3a0] ;  /* 0x0000e80000200ab9 */ /* 0x000fe20000000800 */
[----:B------:R-:W-:Y:S01]  /*4230*/  UIMAD.WIDE.U32 UR10, UR14, UR10, URZ ;  /* 0x0000000a0e0a72a5 */ /* 0x000fe2000f8e003f */
[----:B------:R-:W-:Y:S01]  /*4240*/  VIADD R4, R13, 0x1 ;  /* 0x000000010d047836 */ /* 0x000fe20000000000 */
[----:B------:R-:W-:Y:S01]  /*4250*/  UIADD3.X UR7, URZ, UR29, URZ, UP1, !UPT ;  /* 0x0000001d3f077290 */ /* 0x000fe20008ffe43f */
[----:B-1----:R-:W-:Y:S01]  /*4260*/  ISETP.NE.AND P3, PT, R17, R8, PT ;  /* 0x000000081100720c */ /* 0x002fe20003f65270 */
[----:B------:R-:W-:Y:S01]  /*4270*/  @UP0 USHF.R.U32.HI UR22, URZ, UR32, UR11 ;  /* 0x000000203f160299 */ /* 0x000fe2000801160b */
[----:B------:R-:W-:Y:S01]  /*4280*/  VIADD R5, R12, 0x1 ;  /* 0x000000010c057836 */ /* 0x000fe20000000000 */
[----:B------:R-:W-:Y:S01]  /*4290*/  ULOP3.LUT UR11, UR18, 0x10, UR31, 0xf8, !UPT ;  /* 0x00000010120b7892 */ /* 0x000fe2000f8ef81f */
[----:B------:R-:W-:Y:S01]  /*42a0*/  SEL R11, R11, RZ, P5 ;  /* 0x000000ff0b0b7207 */ /* 0x000fe20002800000 */
[----:B------:R-:W-:-:S02]  /*42b0*/  UIADD3 UR10, -UR22, URZ, URZ ;  /* 0x0000003f160a7290 */ /* 0x000fc4000fffe13f */
[----:B------:R-:W-:Y:S01]  /*42c0*/  UIMAD UR19, UR19, UR8, UR12 ;  /* 0x00000008131372a4 */ /* 0x000fe2000f8e020c */
[----:B------:R-:W-:Y:S01]  /*42d0*/  R2UR UR12, R15 ;  /* 0x000000000f0c72ca */ /* 0x000fe200000e0000 */
[----:B------:R-:W-:Y:S01]  /*42e0*/  UIMAD UR5, UR5, UR10, UR14 ;  /* 0x0000000a050572a4 */ /* 0x000fe2000f8e020e */
[----:B------:R-:W-:Y:S01]  /*42f0*/  R2UR UR14, R12 ;  /* 0x000000000c0e72ca */ /* 0x000fe200000e0000 */
[----:B------:R-:W-:Y:S01]  /*4300*/  UIMAD UR8, UR24, UR25, UR13 ;  /* 0x00000019180872a4 */ /* 0x000fe2000f8e020d */
[----:B------:R-:W-:Y:S01]  /*4310*/  R2UR UR13, R13 ;  /* 0x000000000d0d72ca */ /* 0x000fe200000e0000 */
[----:B------:R-:W-:Y:S01]  /*4320*/  @P3 IMAD.MOV R4, RZ, RZ, R13 ;  /* 0x000000ffff043224 */ /* 0x000fe200078e020d */
[----:B------:R-:W-:Y:S01]  /*4330*/  R2UR UR10, R22 ;  /* 0x00000000160a72ca */ /* 0x000fe200000e0000 */
[----:B------:R-:W-:Y:S01]  /*4340*/  UIMAD UR21, UR5, UR4, UR21 ;  /* 0x00000004051572a4 */ /* 0x000fe2000f8e0215 */
[----:B------:R-:W-:Y:S01]  /*4350*/  SEL R15, R17, RZ, P3 ;  /* 0x000000ff110f7207 */ /* 0x000fe20001800000 */
[----:B------:R-:W-:Y:S01]  /*4360*/  UIMAD UR20, UR8, UR9, UR20 ;  /* 0x00000009081472a4 */ /* 0x000fe2000f8e0214 */
[C---:B------:R-:W-:Y:S01]  /*4370*/  ISETP.NE.AND P4, PT, R4.reuse, R9, PT ;  /* 0x000000090400720c */ /* 0x040fe20003f85270 */
[----:B------:R-:W-:Y:S01]  /*4380*/  UPRMT UR4, UR30, 0x5410, URZ ;  /* 0x000054101e047896 */ /* 0x000fe2000800003f */
[----:B------:R-:W-:Y:S01]  /*4390*/  SEL R9, RZ, 0x1, P5 ;  /* 0x00000001ff097807 */ /* 0x000fe20002800000 */
[----:B------:R-:W-:Y:S01]  /*43a0*/  UIADD3 UR8, UR23, 0x1c000, URZ ;  /* 0x0001c00017087890 */ /* 0x000fe2000fffe03f */
[----:B------:R-:W-:Y:S01]  /*43b0*/  SEL R13, R4, RZ, P4 ;  /* 0x000000ff040d7207 */ /* 0x000fe20002000000 */
[----:B------:R-:W-:Y:S01]  /*43c0*/  UIADD3.X UR29, URZ, UR29, URZ, UP2, !UPT ;  /* 0x0000001d3f1d7290 */ /* 0x000fe200097fe43f */
[----:B------:R-:W-:Y:S01]  /*43d0*/  LOP3.LUT R10, R10, R9, RZ, 0x3c, !PT ;  /* 0x000000090a0a7212 */ /* 0x000fe200078e3cff */
[----:B------:R-:W-:-:S03]  /*43e0*/  UMOV UR9, UR17 ;  /* 0x0000001100097c82 */ /* 0x000fc60008000000 */
[----:B------:R4:W-:Y:S03]  /*43f0*/  UTMALDG.5D.IM2COL [UR16], [UR6], UR4 ;  /* 0x00000010060073b4 */ /* 0x0009e60008060004 */
[----:B------:R-:W-:-:S04]  /*4400*/  @P4 IMAD.MOV R5, RZ, RZ, R12 ;  /* 0x000000ffff054224 */ /* 0x000fc800078e020c */
[----:B------:R-:W-:Y:S01]  /*4410*/  IMAD.MOV.U32 R12, RZ, RZ, R5 ;  /* 0x000000ffff0c7224 */ /* 0x000fe200078e0005 */
[----:B------:R4:W-:Y:S02]  /*4420*/  UTMALDG.5D.MULTICAST [UR8], [UR28], UR33, desc[UR26] ;  /* 0x00001a081c0073b4 */ /* 0x0009e40008021821 */
[----:B----4-:R-:W-:Y:S05]  /*4430*/  @P6 BRA `(.L_x_93) ;  /* 0xfffffff800446947 */ /* 0x010fea000383ffff */
.L_x_89:
[----:B------:R-:W-:Y:S01]  /*4440*/  ISETP.GE.U32.AND P2, PT, R6, 0x1c, PT ;  /* 0x0000001c0600780c */ /* 0x000fe20003f46070 */
[----:B------:R-:W-:Y:S05]  /*4450*/  WARPSYNC.ALL ;  /* 0x0000000000007948 */ /* 0x000fea0003800000 */
[----:B------:R-:W-:-:S07]  /*4460*/  ELECT P1, URZ, PT ;  /* 0x00000000003f782f */ /* 0x000fce0003820000 */
[----:B------:R-:W-:-:S05]  /*4470*/  @P2 SHF.R.U32.HI R4, RZ, 0x2, R6 ;  /* 0x00000002ff042819 */ /* 0x000fca0000011606 */
[----:B------:R-:W-:-:S05]  /*4480*/  @P2 IMAD.WIDE.U32 R4, R4, 0x24924925, RZ ;  /* 0x2492492504042825 */ /* 0x000fca00078e00ff */
[----:B------:R-:W-:-:S04]  /*4490*/  @P2 LOP3.LUT R4, R5, 0x1, RZ, 0xc0, !PT ;  /* 0x0000000105042812 */ /* 0x000fc800078ec0ff */
[----:B------:R-:W-:Y:S01]  /*44a0*/  @P2 ISETP.NE.U32.AND P0, PT, R4, 0x1, PT ;  /* 0x000000010400280c */ /* 0x000fe20003f05070 */
[----:B------:R-:W-:-:S12]  /*44b0*/  @!P1 EXIT ;  /* 0x000000000000994d */ /* 0x000fd80003800000 */
[----:B------:R-:W-:Y:S01]  /*44c0*/  LOP3.LUT R3, R3, 0x2, RZ, 0xfc, !PT ;  /* 0x0000000203037812 */ /* 0x000fe200078efcff */
[----:B------:R-:W-:Y:S01]  /*44d0*/  IMAD.MOV.U32 R4, RZ, RZ, 0x1 ;  /* 0x00000001ff047424 */ /* 0x000fe200078e00ff */
[----:B------:R-:W-:Y:S02]  /*44e0*/  @P2 ISETP.NE.U32.AND.EX P0, PT, RZ, RZ, PT, P0 ;  /* 0x000000ffff00220c */ /* 0x000fe40003f05100 */
[----:B------:R-:W-:Y:S02]  /*44f0*/  ISETP.NE.AND P1, PT, R3, 0x3, PT ;  /* 0x000000030300780c */ /* 0x000fe40003f25270 */
[----:B------:R-:W-:-:S11]  /*4500*/  @P2 SEL R4, RZ, 0x1, !P0 ;  /* 0x00000001ff042807 */ /* 0x000fd60004000000 */
[----:B------:R-:W-:Y:S05]  /*4510*/  @!P1 BRA `(.L_x_94) ;  /* 0x0000000000049947 */ /* 0x000fea0003800000 */
[----:B------:R-:W-:Y:S01]  /*4520*/  BPT.TRAP 0x1 ;  /* 0x000000040000795c */ /* 0x000fe20000300000 */
.L_x_94:
[----:B------:R-:W4:Y:S01]  /*4530*/  S2R R5, SR_CgaCtaId ;  /* 0x0000000000057919 */ /* 0x000f220000008800 */
[----:B---3-5:R-:W-:Y:S02]  /*4540*/  SHF.R.U32.HI R2, RZ, 0x2, R6 ;  /* 0x00000002ff027819 */ /* 0x028fe40000011606 */
[----:B--2---:R-:W-:-:S03]  /*4550*/  MOV R0, 0x400 ;  /* 0x0000040000007802 */ /* 0x004fc60000000f00 */
[----:B------:R-:W-:-:S04]  /*4560*/  IMAD.WIDE.U32 R2, R2, 0x24924925, RZ ;  /* 0x2492492502027825 */ /* 0x000fc800078e00ff */
[----:B------:R-:W-:Y:S01]  /*4570*/  IMAD R3, R3, -0x1c, R6 ;  /* 0xffffffe403037824 */ /* 0x000fe200078e0206 */
[----:B----4-:R-:W-:Y:S02]  /*4580*/  LEA R0, R5, R0, 0x18 ;  /* 0x0000000005007211 */ /* 0x010fe400078ec0ff */
[----:B------:R-:W-:-:S03]  /*4590*/  SHF.L.U32 R5, R4, 0x1f, RZ ;  /* 0x0000001f04057819 */ /* 0x000fc600000006ff */
[----:B------:R-:W-:-:S04]  /*45a0*/  VIADD R0, R0, 0x380e0 ;  /* 0x000380e000007836 */ /* 0x000fc80000000000 */
[----:B------:R-:W-:-:S07]  /*45b0*/  IMAD R2, R3, 0x8, R0 ;  /* 0x0000000803027824 */ /* 0x000fce00078e0200 */
.L_x_95:
[----:B--2---:R2:W3:Y:S02]  /*45c0*/  SYNCS.PHASECHK.TRANS64.TRYWAIT P0, [R2+URZ], R5 ;  /* 0x00000005020075a7 */ /* 0x0044e4000800017f */
[----:B---3--:R-:W-:Y:S05]  /*45d0*/  @!P0 NANOSLEEP.SYNCS 0x989680 ;  /* 0x009896800000895d */ /* 0x008fea0003900000 */
[----:B------:R-:W3:Y:S02]  /*45e0*/  @!P0 SYNCS.PHASECHK.TRANS64 P0, [R2+URZ], R5 ;  /* 0x00000005020085a7 */ /* 0x000ee4000800007f */
[----:B---3--:R-:W-:Y:S05]  /*45f0*/  @!P0 BRA `(.L_x_95) ;  /* 0xfffffffc00f08947 */ /* 0x008fea000383ffff */
[----:B------:R-:W-:-:S05]  /*4600*/  VIADD R3, R3, 0x1 ;  /* 0x0000000103037836 */ /* 0x000fca0000000000 */
[----:B------:R-:W-:-:S04]  /*4610*/  ISETP.NE.AND P0, PT, R3, 0x1c, PT ;  /* 0x0000001c0300780c */ /* 0x000fc80003f05270 */
[----:B--2---:R-:W-:Y:S02]  /*4620*/  SEL R5, RZ, 0x1, P0 ;  /* 0x00000001ff057807 */ /* 0x004fe40000000000 */
[----:B------:R-:W-:Y:S02]  /*4630*/  SEL R3, R3, RZ, P0 ;  /* 0x000000ff03037207 */ /* 0x000fe40000000000 */
[----:B------:R-:W-:-:S03]  /*4640*/  LOP3.LUT R7, R4, R5, RZ, 0x3c, !PT ;  /* 0x0000000504077212 */ /* 0x000fc600078e3cff */
[----:B------:R-:W-:Y:S01]  /*4650*/  IMAD R2, R3, 0x8, R0 ;  /* 0x0000000803027824 */ /* 0x000fe200078e0200 */
[----:B------:R-:W-:-:S07]  /*4660*/  SHF.L.U32 R5, R7, 0x1f, RZ ;  /* 0x0000001f07057819 */ /* 0x000fce00000006ff */
.L_x_96:
        /* <DEDUP_REMOVED lines=11> */
.L_x_97:
        /* <DEDUP_REMOVED lines=11> */
.L_x_98:
        /* <DEDUP_REMOVED lines=11> */
.L_x_99:
        /* <DEDUP_REMOVED lines=11> */
.L_x_100:
        /* <DEDUP_REMOVED lines=11> */
.L_x_101:
        /* <DEDUP_REMOVED lines=11> */
.L_x_102:
        /* <DEDUP_REMOVED lines=11> */
.L_x_103:
        /* <DEDUP_REMOVED lines=11> */
.L_x_104:
        /* <DEDUP_REMOVED lines=11> */
.L_x_105:
        /* <DEDUP_REMOVED lines=11> */
.L_x_106:
        /* <DEDUP_REMOVED lines=11> */
.L_x_107:
        /* <DEDUP_REMOVED lines=11> */
.L_x_108:
        /* <DEDUP_REMOVED lines=11> */
.L_x_109:
        /* <DEDUP_REMOVED lines=11> */
.L_x_110:
        /* <DEDUP_REMOVED lines=11> */
.L_x_111:
        /* <DEDUP_REMOVED lines=11> */
.L_x_112:
        /* <DEDUP_REMOVED lines=11> */
.L_x_113:
        /* <DEDUP_REMOVED lines=11> */
.L_x_114:
        /* <DEDUP_REMOVED lines=11> */
.L_x_115:
        /* <DEDUP_REMOVED lines=11> */
.L_x_116:
        /* <DEDUP_REMOVED lines=11> */
.L_x_117:
        /* <DEDUP_REMOVED lines=11> */
.L_x_118:
        /* <DEDUP_REMOVED lines=11> */
.L_x_119:
        /* <DEDUP_REMOVED lines=11> */
.L_x_120:
        /* <DEDUP_REMOVED lines=11> */
.L_x_121:
        /* <DEDUP_REMOVED lines=11> */
.L_x_122:
[----:B--2---:R2:W3:Y:S02]  /*5850*/  SYNCS.PHASECHK.TRANS64.TRYWAIT P0, [R3+URZ], R0 ;  /* 0x00000000030075a7 */ /* 0x0044e4000800017f */
[----:B---3--:R-:W-:Y:S05]  /*5860*/  @!P0 NANOSLEEP.SYNCS 0x989680 ;  /* 0x009896800000895d */ /* 0x008fea0003900000 */
[----:B------:R-:W3:Y:S02]  /*5870*/  @!P0 SYNCS.PHASECHK.TRANS64 P0, [R3+URZ], R0 ;  /* 0x00000000030085a7 */ /* 0x000ee4000800007f */
[----:B---3--:R-:W-:Y:S05]  /*5880*/  @P0 EXIT ;  /* 0x000000000000094d */ /* 0x008fea0003800000 */
[----:B------:R-:W-:Y:S05]  /*5890*/  BRA `(.L_x_122) ;  /* 0xfffffffc00ec7947 */ /* 0x000fea000383ffff */
.L_x_123:
[----:B------:R-:W-:-:S00]  /*58a0*/  BRA `(.L_x_123) ;  /* 0xfffffffc00fc7947 */ /* 0x000fc0000383ffff */
[----:B------:R-:W-:-:S00]  /*58b0*/  NOP ;  /* 0x0000000000007918 */ /* 0x000fc00000000000 */
        /* <DEDUP_REMOVED lines=12> */
.L_x_124:


//--------------------- .nv.shared._ZN7cutlass13device_kernelINS_4conv6kernel13ConvUniversalINS1_16ConvProblemShapeILNS1_8OperatorE1ELi3EEENS1_10collective14CollectiveConvINS1_46MainloopSm90TmaGmmaWarpSpecializedImplicitGemmILS5_1ELi28ELi3EN4cute5tupleIJNSA_1CILi2EEENSC_ILi1EEESE_EEENS1_36KernelImplicitTmaWarpSpecializedSm90ELi1EEENSB_IJNSC_ILi64EEESI_NSB_IJNSC_ILi32EEEEEEEEENS_10bfloat16_tESM_NSA_8TiledMMAINSA_8MMA_AtomIJNSA_4SM904GMMA27MMA_64x64x16_F32BF16BF16_SSILNSQ_5MajorE0ELSS_1ELNSQ_7ScaleInE1ELST_1EEEEEENSA_6LayoutINSB_IJSE_SE_SE_EEENSB_IJNSC_ILi0EEESY_SY_EEEEENSB_IJNSA_10UnderscoreES11_S11_EEEEENS7_6detail26Sm90ImplicitGemmTileTraitsINSA_20SM90_TMA_LOAD_IM2COLENSA_14ComposedLayoutINSA_7SwizzleILi2ELi4ELi3EEENSA_18smem_ptr_flag_bitsILi16EEENSW_INSB_IJNSB_IJNSC_ILi8EEES1C_EEENSB_IJSJ_SE_EEENSB_IJSE_NSC_ILi28EEEEEEEEENSB_IJNSB_IJSJ_NSC_ILi256EEEEEENSB_IJSE_SY_EEENSB_IJSY_NSC_ILi2048EEEEEEEEEEEEEvEENS15_INSA_23SM90_TMA_LOAD_MULTICASTENS17_INS18_ILi3ELi4ELi3EEES1B_NSW_INSB_IJNSB_IJSI_SE_EEENSB_IJS1C_NSC_ILi4EEEEEES1G_EEENSB_IJS1K_NSB_IJSI_NSC_ILi512EEEEEES1M_EEEEEEEvEEEENS_8epilogue10collective6detail29Sm90TmaWarpSpecializedAdapterINS25_15DefaultEpilogueISM_NSB_IJNSB_IJllllEEESE_SY_EEES2A_NS24_6thread17LinearCombinationISM_Li1EffLNS2B_9ScaleType4KindE0ELNS_15FloatRoundStyleE2ESM_EENS_4gemm15EpilogueDefaultEEEEEvvEEEEvNT_6ParamsE --------------------------
	.section	.nv.shared._ZN7cutlass13device_kernelINS_4conv6kernel13ConvUniversalINS1_16ConvProblemShapeILNS1_8OperatorE1ELi3EEENS1_10collective14CollectiveConvINS1_46MainloopSm90TmaGmmaWarpSpecializedImplicitGemmILS5_1ELi28ELi3EN4cute5tupleIJNSA_1CILi2EEENSC_ILi1EEESE_EEENS1_36KernelImplicitTmaWarpSpecializedSm90ELi1EEENSB_IJNSC_ILi64EEESI_NSB_IJNSC_ILi32EEEEEEEEENS_10bfloat16_tESM_NSA_8TiledMMAINSA_8MMA_AtomIJNSA_4SM904GMMA27MMA_64x64x16_F32BF16BF16_SSILNSQ_5MajorE0ELSS_1ELNSQ_7ScaleInE1ELST_1EEEEEENSA_6LayoutINSB_IJSE_SE_SE_EEENSB_IJNSC_ILi0EEESY_SY_EEEEENSB_IJNSA_10UnderscoreES11_S11_EEEEENS7_6detail26Sm90ImplicitGemmTileTraitsINSA_20SM90_TMA_LOAD_IM2COLENSA_14ComposedLayoutINSA_7SwizzleILi2ELi4ELi3EEENSA_18smem_ptr_flag_bitsILi16EEENSW_INSB_IJNSB_IJNSC_ILi8EEES1C_EEENSB_IJSJ_SE_EEENSB_IJSE_NSC_ILi28EEEEEEEEENSB_IJNSB_IJSJ_NSC_ILi256EEEEEENSB_IJSE_SY_EEENSB_IJSY_NSC_ILi2048EEEEEEEEEEEEEvEENS15_INSA_23SM90_TMA_LOAD_MULTICASTENS17_INS18_ILi3ELi4ELi3EEES1B_NSW_INSB_IJNSB_IJSI_SE_EEENSB_IJS1C_NSC_ILi4EEEEEES1G_EEENSB_IJS1K_NSB_IJSI_NSC_ILi512EEEEEES1M_EEEEEEEvEEEENS_8epilogue10collective6detail29Sm90TmaWarpSpecializedAdapterINS25_15DefaultEpilogueISM_NSB_IJNSB_IJllllEEESE_SY_EEES2A_NS24_6thread17LinearCombinationISM_Li1EffLNS2B_9ScaleType4KindE0ELNS_15FloatRoundStyleE2ESM_EENS_4gemm15EpilogueDefaultEEEEEvvEEEEvNT_6ParamsE,"aw",@nobits
	.sectionflags	@""
	.align	16
	.zero		1024


//--------------------- .nv.shared.reserved.0     --------------------------
	.section	.nv.shared.reserved.0,"aw",@nobits
	.weak		__nv_reservedSMEM_offset_0_alias
	.size		__nv_reservedSMEM_offset_0_alias, 0, 0
	.other		__nv_reservedSMEM_offset_0_alias,@"STO_CUDA_RESERVED_SHARED STV_DEFAULT"
__nv_reservedSMEM_offset_0_alias:
	.zero		0


//--------------------- .nv.global                --------------------------
	.section	.nv.global,"aw",@nobits
.nv.global:
	.type		_ZN39_INTERNAL_33333ff3_4_k_cu_1271d3e6_26674cute1_E,@object
	.size		_ZN39_INTERNAL_33333ff3_4_k_cu_1271d3e6_26674cute1_E,(_ZN39_INTERNAL_33333ff3_4_k_cu_1271d3e6_26674cuda3std3__45__cpo6cbeginE - _ZN39_INTERNAL_33333ff3_4_k_cu_1271d3e6_26674cute1_E)
_ZN39_INTERNAL_33333ff3_4_k_cu_1271d3e6_26674cute1_E:
	.zero		1
	.type		_ZN39_INTERNAL_33333ff3_4_k_cu_1271d3e6_26674cuda3std3__45__cpo6cbeginE,@object
	.size		_ZN39_INTERNAL_33333ff3_4_k_cu_1271d3e6_26674cuda3std3__45__cpo6cbeginE,(_ZN39_INTERNAL_33333ff3_4_k_cu_1271d3e6_26674cuda3std3__48in_placeE - _ZN39_INTERNAL_33333ff3_4_k_cu_1271d3e6_26674cuda3std3__45__cpo6cbeginE)
_ZN39_INTERNAL_33333ff3_4_k_cu_1271d3e6_26674cuda3std3__45__cpo6cbeginE:
	.zero		1
	.type		_ZN39_INTERNAL_33333ff3_4_k_cu_1271d3e6_26674cuda3std3__48in_placeE,@object
	.size		_ZN39_INTERNAL_33333ff3_4_k_cu_1271d3e6_26674cuda3std3__48in_placeE,(_ZN39_INTERNAL_33333ff3_4_k_cu_1271d3e6_26674cuda3std6ranges3__45__cpo9iter_moveE - _ZN39_INTERNAL_33333ff3_4_k_cu_1271d3e6_26674cuda3std3__48in_placeE)
_ZN39_INTERNAL_33333ff3_4_k_cu_1271d3e6_26674cuda3std3__48in_placeE:
	.zero		1
	.type		_ZN39_INTERNAL_33333ff3_4_k_cu_1271d3e6_26674cuda3std6ranges3__45__cpo9iter_moveE,@object
	.size		_ZN39_INTERNAL_33333ff3_4_k_cu_1271d3e6_26674cuda3std6ranges3__45__cpo9iter_moveE,(_ZN39_INTERNAL_33333ff3_4_k_cu_1271d3e6_26674cuda3std3__45__cpo5beginE - _ZN39_INTERNAL_33333ff3_4_k_cu_1271d3e6_26674cuda3std6ranges3__45__cpo9iter_moveE)
_ZN39_INTERNAL_33333ff3_4_k_cu_1271d3e6_26674cuda3std6ranges3__45__cpo9iter_moveE:
	.zero		1
	.type		_ZN39_INTERNAL_33333ff3_4_k_cu_1271d3e6_26674cuda3std3__45__cpo5beginE,@object
	.size		_ZN39_INTERNAL_33333ff3_4_k_cu_1271d3e6_26674cuda3std3__45__cpo5beginE,(_ZN39_INTERNAL_33333ff3_4_k_cu_1271d3e6_26674cuda3std3__441_GLOBAL__N__33333ff3_4_k_cu_1271d3e6_26676ignoreE - _ZN39_INTERNAL_33333ff3_4_k_cu_1271d3e6_26674cuda3std3__45__cpo5beginE)
_ZN39_INTERNAL_33333ff3_4_k_cu_1271d3e6_26674cuda3std3__45__cpo5beginE:
	.zero		1
	.type		_ZN39_INTERNAL_33333ff3_4_k_cu_1271d3e6_26674cuda3std3__441_GLOBAL__N__33333ff3_4_k_cu_1271d3e6_26676ignoreE,@object
	.size		_ZN39_INTERNAL_33333ff3_4_k_cu_1271d3e6_26674cuda3std3__441_GLOBAL__N__33333ff3_4_k_cu_1271d3e6_26676ignoreE,(_ZN39_INTERNAL_33333ff3_4_k_cu_1271d3e6_26674cute7productE - _ZN39_INTERNAL_33333ff3_4_k_cu_1271d3e6_26674cuda3std3__441_GLOBAL__N__33333ff3_4_k_cu_1271d3e6_26676ignoreE)
_ZN39_INTERNAL_33333ff3_4_k_cu_1271d3e6_26674cuda3std3__441_GLOBAL__N__33333ff3_4_k_cu_1271d3e6_26676ignoreE:
	.zero		1
	.type		_ZN39_INTERNAL_33333ff3_4_k_cu_1271d3e6_26674cute7productE,@object
	.size		_ZN39_INTERNAL_33333ff3_4_k_cu_1271d3e6_26674cute7productE,(_ZN39_INTERNAL_33333ff3_4_k_cu_1271d3e6_26674cuda3std3__45__cpo3endE - _ZN39_INTERNAL_33333ff3_4_k_cu_1271d3e6_26674cute7productE)
_ZN39_INTERNAL_33333ff3_4_k_cu_1271d3e6_26674cute7productE:
	.zero		1
	.type		_ZN39_INTERNAL_33333ff3_4_k_cu_1271d3e6_26674cuda3std3__45__cpo3endE,@object
	.size		_ZN39_INTERNAL_33333ff3_4_k_cu_1271d3e6_26674cuda3std3__45__cpo3endE,(_ZN39_INTERNAL_33333ff3_4_k_cu_1271d3e6_26674cuda3std3__419piecewise_constructE - _ZN39_INTERNAL_33333ff3_4_k_cu_1271d3e6_26674cuda3std3__45__cpo3endE)
_ZN39_INTERNAL_33333ff3_4_k_cu_1271d3e6_26674cuda3std3__45__cpo3endE:
	.zero		1
	.type		_ZN39_INTERNAL_33333ff3_4_k_cu_1271d3e6_26674cuda3std3__419piecewise_constructE,@object
	.size		_ZN39_INTERNAL_33333ff3_4_k_cu_1271d3e6_26674cuda3std3__419piecewise_constructE,(_ZN39_INTERNAL_33333ff3_4_k_cu_1271d3e6_26674cuda3std3__45__cpo4cendE - _ZN39_INTERNAL_33333ff3_4_k_cu_1271d3e6_26674cuda3std3__419piecewise_constructE)
_ZN39_INTERNAL_33333ff3_4_k_cu_1271d3e6_26674cuda3std3__419piecewise_constructE:
	.zero		1
	.type		_ZN39_INTERNAL_33333ff3_4_k_cu_1271d3e6_26674cuda3std3__45__cpo4cendE,@object
	.size		_ZN39_INTERNAL_33333ff3_4_k_cu_1271d3e6_26674cuda3std3__45__cpo4cendE,(_ZN39_INTERNAL_33333ff3_4_k_cu_1271d3e6_26674cuda3std6ranges3__45__cpo4swapE - _ZN39_INTERNAL_33333ff3_4_k_cu_1271d3e6_26674cuda3std3__45__cpo4cendE)
_ZN39_INTERNAL_33333ff3_4_k_cu_1271d3e6_26674cuda3std3__45__cpo4cendE:
	.zero		1
	.type		_ZN39_INTERNAL_33333ff3_4_k_cu_1271d3e6_26674cuda3std6ranges3__45__cpo4swapE,@object
	.size		_ZN39_INTERNAL_33333ff3_4_k_cu_1271d3e6_26674cuda3std6ranges3__45__cpo4swapE,(.L_7 - _ZN39_INTERNAL_33333ff3_4_k_cu_1271d3e6_26674cuda3std6ranges3__45__cpo4swapE)
_ZN39_INTERNAL_33333ff3_4_k_cu_1271d3e6_26674cuda3std6ranges3__45__cpo4swapE:
	.zero		1
.L_7:


//--------------------- .nv.constant0._ZN7cutlass13device_kernelINS_4conv6kernel13ConvUniversalINS1_16ConvProblemShapeILNS1_8OperatorE1ELi3EEENS1_10collective14CollectiveConvINS1_46MainloopSm90TmaGmmaWarpSpecializedImplicitGemmILS5_1ELi28ELi3EN4cute5tupleIJNSA_1CILi2EEENSC_ILi1EEESE_EEENS1_36KernelImplicitTmaWarpSpecializedSm90ELi1EEENSB_IJNSC_ILi64EEESI_NSB_IJNSC_ILi32EEEEEEEEENS_10bfloat16_tESM_NSA_8TiledMMAINSA_8MMA_AtomIJNSA_4SM904GMMA27MMA_64x64x16_F32BF16BF16_SSILNSQ_5MajorE0ELSS_1ELNSQ_7ScaleInE1ELST_1EEEEEENSA_6LayoutINSB_IJSE_SE_SE_EEENSB_IJNSC_ILi0EEESY_SY_EEEEENSB_IJNSA_10UnderscoreES11_S11_EEEEENS7_6detail26Sm90ImplicitGemmTileTraitsINSA_20SM90_TMA_LOAD_IM2COLENSA_14ComposedLayoutINSA_7SwizzleILi2ELi4ELi3EEENSA_18smem_ptr_flag_bitsILi16EEENSW_INSB_IJNSB_IJNSC_ILi8EEES1C_EEENSB_IJSJ_SE_EEENSB_IJSE_NSC_ILi28EEEEEEEEENSB_IJNSB_IJSJ_NSC_ILi256EEEEEENSB_IJSE_SY_EEENSB_IJSY_NSC_ILi2048EEEEEEEEEEEEEvEENS15_INSA_23SM90_TMA_LOAD_MULTICASTENS17_INS18_ILi3ELi4ELi3EEES1B_NSW_INSB_IJNSB_IJSI_SE_EEENSB_IJS1C_NSC_ILi4EEEEEES1G_EEENSB_IJS1K_NSB_IJSI_NSC_ILi512EEEEEES1M_EEEEEEEvEEEENS_8epilogue10collective6detail29Sm90TmaWarpSpecializedAdapterINS25_15DefaultEpilogueISM_NSB_IJNSB_IJllllEEESE_SY_EEES2A_NS24_6thread17LinearCombinationISM_Li1EffLNS2B_9ScaleType4KindE0ELNS_15FloatRoundStyleE2ESM_EENS_4gemm15EpilogueDefaultEEEEEvvEEEEvNT_6ParamsE --------------------------
	.section	.nv.constant0._ZN7cutlass13device_kernelINS_4conv6kernel13ConvUniversalINS1_16ConvProblemShapeILNS1_8OperatorE1ELi3EEENS1_10collective14CollectiveConvINS1_46MainloopSm90TmaGmmaWarpSpecializedImplicitGemmILS5_1ELi28ELi3EN4cute5tupleIJNSA_1CILi2EEENSC_ILi1EEESE_EEENS1_36KernelImplicitTmaWarpSpecializedSm90ELi1EEENSB_IJNSC_ILi64EEESI_NSB_IJNSC_ILi32EEEEEEEEENS_10bfloat16_tESM_NSA_8TiledMMAINSA_8MMA_AtomIJNSA_4SM904GMMA27MMA_64x64x16_F32BF16BF16_SSILNSQ_5MajorE0ELSS_1ELNSQ_7ScaleInE1ELST_1EEEEEENSA_6LayoutINSB_IJSE_SE_SE_EEENSB_IJNSC_ILi0EEESY_SY_EEEEENSB_IJNSA_10UnderscoreES11_S11_EEEEENS7_6detail26Sm90ImplicitGemmTileTraitsINSA_20SM90_TMA_LOAD_IM2COLENSA_14ComposedLayoutINSA_7SwizzleILi2ELi4ELi3EEENSA_18smem_ptr_flag_bitsILi16EEENSW_INSB_IJNSB_IJNSC_ILi8EEES1C_EEENSB_IJSJ_SE_EEENSB_IJSE_NSC_ILi28EEEEEEEEENSB_IJNSB_IJSJ_NSC_ILi256EEEEEENSB_IJSE_SY_EEENSB_IJSY_NSC_ILi2048EEEEEEEEEEEEEvEENS15_INSA_23SM90_TMA_LOAD_MULTICASTENS17_INS18_ILi3ELi4ELi3EEES1B_NSW_INSB_IJNSB_IJSI_SE_EEENSB_IJS1C_NSC_ILi4EEEEEES1G_EEENSB_IJS1K_NSB_IJSI_NSC_ILi512EEEEEES1M_EEEEEEEvEEEENS_8epilogue10collective6detail29Sm90TmaWarpSpecializedAdapterINS25_15DefaultEpilogueISM_NSB_IJNSB_IJllllEEESE_SY_EEES2A_NS24_6thread17LinearCombinationISM_Li1EffLNS2B_9ScaleType4KindE0ELNS_15FloatRoundStyleE2ESM_EENS_4gemm15EpilogueDefaultEEEEEvvEEEEvNT_6ParamsE,"a",@progbits
	.sectionflags	@""
	.align	4
.nv.constant0._ZN7cutlass13device_kernelINS_4conv6kernel13ConvUniversalINS1_16ConvProblemShapeILNS1_8OperatorE1ELi3EEENS1_10collective14CollectiveConvINS1_46MainloopSm90TmaGmmaWarpSpecializedImplicitGemmILS5_1ELi28ELi3EN4cute5tupleIJNSA_1CILi2EEENSC_ILi1EEESE_EEENS1_36KernelImplicitTmaWarpSpecializedSm90ELi1EEENSB_IJNSC_ILi64EEESI_NSB_IJNSC_ILi32EEEEEEEEENS_10bfloat16_tESM_NSA_8TiledMMAINSA_8MMA_AtomIJNSA_4SM904GMMA27MMA_64x64x16_F32BF16BF16_SSILNSQ_5MajorE0ELSS_1ELNSQ_7ScaleInE1ELST_1EEEEEENSA_6LayoutINSB_IJSE_SE_SE_EEENSB_IJNSC_ILi0EEESY_SY_EEEEENSB_IJNSA_10UnderscoreES11_S11_EEEEENS7_6detail26Sm90ImplicitGemmTileTraitsINSA_20SM90_TMA_LOAD_IM2COLENSA_14ComposedLayoutINSA_7SwizzleILi2ELi4ELi3EEENSA_18smem_ptr_flag_bitsILi16EEENSW_INSB_IJNSB_IJNSC_ILi8EEES1C_EEENSB_IJSJ_SE_EEENSB_IJSE_NSC_ILi28EEEEEEEEENSB_IJNSB_IJSJ_NSC_ILi256EEEEEENSB_IJSE_SY_EEENSB_IJSY_NSC_ILi2048EEEEEEEEEEEEEvEENS15_INSA_23SM90_TMA_LOAD_MULTICASTENS17_INS18_ILi3ELi4ELi3EEES1B_NSW_INSB_IJNSB_IJSI_SE_EEENSB_IJS1C_NSC_ILi4EEEEEES1G_EEENSB_IJS1K_NSB_IJSI_NSC_ILi512EEEEEES1M_EEEEEEEvEEEENS_8epilogue10collective6detail29Sm90TmaWarpSpecializedAdapterINS25_15DefaultEpilogueISM_NSB_IJNSB_IJllllEEESE_SY_EEES2A_NS24_6thread17LinearCombinationISM_Li1EffLNS2B_9ScaleType4KindE0ELNS_15FloatRoundStyleE2ESM_EENS_4gemm15EpilogueDefaultEEEEEvvEEEEvNT_6ParamsE:
	.zero		1664


//--------------------- SYMBOLS --------------------------

	.type		.nv.reservedSmem.offset0,@object
	.size		.nv.reservedSmem.offset0,0x4
